//
// Generated by NVIDIA NVVM Compiler
//
// Compiler Build ID: CL-36424714
// Cuda compilation tools, release 13.0, V13.0.88
// Based on NVVM 20.0.0
//

.version 9.0
.target sm_100
.address_size 64

	// .globl	_Z20generate_data_kernelPdS_d
.extern .func  (.param .b32 func_retval0) vprintf
(
	.param .b64 vprintf_param_0,
	.param .b64 vprintf_param_1
)
;
.func  (.param .b64 func_retval0) __internal_accurate_pow
(
	.param .b64 __internal_accurate_pow_param_0,
	.param .b64 __internal_accurate_pow_param_1
)
;
.global .align 4 .b8 precalc_xorwow_matrix[102400];
.global .align 4 .b8 precalc_xorwow_offset_matrix[102400];
.global .align 4 .b8 mrg32k3aM1[2304];
.global .align 4 .b8 mrg32k3aM2[2304];
.global .align 4 .b8 mrg32k3aM1SubSeq[2016];
.global .align 4 .b8 mrg32k3aM2SubSeq[2016];
.global .align 4 .b8 mrg32k3aM1Seq[2304];
.global .align 4 .b8 mrg32k3aM2Seq[2304];
.const .align 8 .b8 __cr_lgamma_table[72];
.global .align 1 .b8 $str[51] = {100, 48, 91, 37, 101, 93, 32, 61, 32, 112, 48, 91, 37, 101, 93, 59, 32, 100, 49, 91, 37, 101, 93, 32, 61, 32, 112, 49, 91, 37, 101, 93, 59, 32, 100, 50, 91, 37, 101, 93, 32, 61, 32, 112, 50, 91, 37, 101, 93, 10};

.visible .entry _Z20generate_data_kernelPdS_d(
	.param .u64 .ptr .align 1 _Z20generate_data_kernelPdS_d_param_0,
	.param .u64 .ptr .align 1 _Z20generate_data_kernelPdS_d_param_1,
	.param .f64 _Z20generate_data_kernelPdS_d_param_2
)
{


	ret;

}
	// .globl	_Z14get_acc_kernelPdS_S_di
.visible .entry _Z14get_acc_kernelPdS_S_di(
	.param .u64 .ptr .align 1 _Z14get_acc_kernelPdS_S_di_param_0,
	.param .u64 .ptr .align 1 _Z14get_acc_kernelPdS_S_di_param_1,
	.param .u64 .ptr .align 1 _Z14get_acc_kernelPdS_S_di_param_2,
	.param .f64 _Z14get_acc_kernelPdS_S_di_param_3,
	.param .u32 _Z14get_acc_kernelPdS_S_di_param_4
)
{
	.reg .pred 	%p<54>;
	.reg .b32 	%r<71>;
	.reg .b64 	%rd<17>;
	.reg .b64 	%fd<113>;

	ld.param.u64 	%rd7, [_Z14get_acc_kernelPdS_S_di_param_0];
	ld.param.u64 	%rd5, [_Z14get_acc_kernelPdS_S_di_param_1];
	ld.param.f64 	%fd40, [_Z14get_acc_kernelPdS_S_di_param_3];
	ld.param.u32 	%r21, [_Z14get_acc_kernelPdS_S_di_param_4];
	cvta.to.global.u64 	%rd1, %rd7;
	mov.u32 	%r22, %tid.x;
	mov.u32 	%r23, %ctaid.x;
	mov.u32 	%r24, %ntid.x;
	mad.lo.s32 	%r1, %r23, %r24, %r22;
	setp.lt.s32 	%p4, %r21, 1;
	mov.f64 	%fd107, 0d0000000000000000;
	mov.f64 	%fd108, %fd107;
	mov.f64 	%fd109, %fd107;
	@%p4 bra 	$L__BB1_28;
	mov.f64 	%fd43, 0d4000000000000000;
	{
	.reg .b32 %temp; 
	mov.b64 	{%temp, %r2}, %fd43;
	}
	and.b32  	%r3, %r2, 2146435072;
	setp.eq.s32 	%p5, %r3, 1062207488;
	setp.lt.s32 	%p7, %r2, 0;
	selp.b32 	%r4, 0, 2146435072, %p7;
	and.b32  	%r26, %r2, 2147483647;
	setp.ne.s32 	%p8, %r26, 1071644672;
	and.pred  	%p1, %p5, %p8;
	or.b32  	%r5, %r4, -2147483648;
	mov.f64 	%fd44, 0d3FB999999999999A;
	{
	.reg .b32 %temp; 
	mov.b64 	{%temp, %r27}, %fd44;
	}
	setp.lt.s32 	%p9, %r27, 0;
	and.pred  	%p2, %p9, %p5;
	mov.f64 	%fd45, 0dBFF8000000000000;
	{
	.reg .b32 %temp; 
	mov.b64 	{%temp, %r6}, %fd45;
	}
	and.b32  	%r7, %r6, 2146435072;
	setp.eq.s32 	%p10, %r7, 1073741824;
	setp.lt.s32 	%p11, %r6, 0;
	selp.b32 	%r8, 0, 2146435072, %p11;
	and.b32  	%r28, %r6, 2147483647;
	setp.ne.s32 	%p12, %r28, 1071644672;
	and.pred  	%p3, %p10, %p12;
	neg.s32 	%r70, %r21;
	neg.s32 	%r69, %r1;
	cvta.to.global.u64 	%rd16, %rd5;
	mov.f64 	%fd109, 0d0000000000000000;
	mov.b32 	%r68, 0;
	mov.f64 	%fd108, %fd109;
	mov.f64 	%fd107, %fd109;
$L__BB1_2:
	setp.eq.s32 	%p13, %r69, 0;
	@%p13 bra 	$L__BB1_27;
	setp.lt.s32 	%p14, %r2, 0;
	setp.eq.s32 	%p15, %r3, 1062207488;
	mul.wide.u32 	%rd8, %r68, 8;
	add.s64 	%rd9, %rd1, %rd8;
	ld.global.f64 	%fd46, [%rd9];
	mul.lo.s32 	%r29, %r1, 3;
	mul.wide.s32 	%rd10, %r29, 8;
	add.s64 	%rd11, %rd1, %rd10;
	ld.global.f64 	%fd47, [%rd11];
	sub.f64 	%fd4, %fd46, %fd47;
	ld.global.f64 	%fd48, [%rd9+8];
	ld.global.f64 	%fd49, [%rd11+8];
	sub.f64 	%fd5, %fd48, %fd49;
	ld.global.f64 	%fd50, [%rd9+16];
	ld.global.f64 	%fd51, [%rd11+16];
	sub.f64 	%fd6, %fd50, %fd51;
	{
	.reg .b32 %temp; 
	mov.b64 	{%temp, %r14}, %fd4;
	}
	abs.f64 	%fd7, %fd4;
	{ // callseq 0, 0
	.param .b64 param0;
	st.param.f64 	[param0], %fd7;
	.param .b64 param1;
	st.param.f64 	[param1], 0d4000000000000000;
	.param .b64 retval0;
	call.uni (retval0), 
	__internal_accurate_pow, 
	(
	param0, 
	param1
	);
	ld.param.f64 	%fd52, [retval0];
	} // callseq 0
	setp.lt.s32 	%p17, %r14, 0;
	neg.f64 	%fd54, %fd52;
	selp.f64 	%fd55, %fd54, %fd52, %p15;
	selp.f64 	%fd56, %fd55, %fd52, %p17;
	setp.eq.f64 	%p18, %fd4, 0d0000000000000000;
	selp.b32 	%r30, %r14, 0, %p15;
	or.b32  	%r31, %r30, 2146435072;
	selp.b32 	%r32, %r31, %r30, %p14;
	mov.b32 	%r33, 0;
	mov.b64 	%fd57, {%r33, %r32};
	selp.f64 	%fd102, %fd57, %fd56, %p18;
	add.f64 	%fd58, %fd4, 0d4000000000000000;
	{
	.reg .b32 %temp; 
	mov.b64 	{%temp, %r34}, %fd58;
	}
	and.b32  	%r35, %r34, 2146435072;
	setp.ne.s32 	%p19, %r35, 2146435072;
	@%p19 bra 	$L__BB1_8;
	setp.num.f64 	%p20, %fd4, %fd4;
	@%p20 bra 	$L__BB1_6;
	mov.f64 	%fd59, 0d4000000000000000;
	add.rn.f64 	%fd102, %fd4, %fd59;
	bra.uni 	$L__BB1_8;
$L__BB1_6:
	setp.neu.f64 	%p21, %fd7, 0d7FF0000000000000;
	@%p21 bra 	$L__BB1_8;
	selp.b32 	%r36, %r5, %r4, %p1;
	selp.b32 	%r37, %r36, %r4, %p17;
	mov.b32 	%r38, 0;
	mov.b64 	%fd102, {%r38, %r37};
$L__BB1_8:
	{
	.reg .b32 %temp; 
	mov.b64 	{%temp, %r15}, %fd5;
	}
	abs.f64 	%fd12, %fd5;
	{ // callseq 1, 0
	.param .b64 param0;
	st.param.f64 	[param0], %fd12;
	.param .b64 param1;
	st.param.f64 	[param1], 0d4000000000000000;
	.param .b64 retval0;
	call.uni (retval0), 
	__internal_accurate_pow, 
	(
	param0, 
	param1
	);
	ld.param.f64 	%fd60, [retval0];
	} // callseq 1
	setp.lt.s32 	%p26, %r15, 0;
	neg.f64 	%fd62, %fd60;
	selp.f64 	%fd63, %fd62, %fd60, %p15;
	selp.f64 	%fd64, %fd63, %fd60, %p26;
	setp.eq.f64 	%p27, %fd5, 0d0000000000000000;
	selp.b32 	%r39, %r15, 0, %p15;
	or.b32  	%r40, %r39, 2146435072;
	selp.b32 	%r41, %r40, %r39, %p14;
	mov.b32 	%r42, 0;
	mov.b64 	%fd65, {%r42, %r41};
	selp.f64 	%fd103, %fd65, %fd64, %p27;
	add.f64 	%fd66, %fd5, 0d4000000000000000;
	{
	.reg .b32 %temp; 
	mov.b64 	{%temp, %r43}, %fd66;
	}
	and.b32  	%r44, %r43, 2146435072;
	setp.ne.s32 	%p28, %r44, 2146435072;
	@%p28 bra 	$L__BB1_13;
	setp.num.f64 	%p29, %fd5, %fd5;
	@%p29 bra 	$L__BB1_11;
	mov.f64 	%fd67, 0d4000000000000000;
	add.rn.f64 	%fd103, %fd5, %fd67;
	bra.uni 	$L__BB1_13;
$L__BB1_11:
	setp.neu.f64 	%p30, %fd12, 0d7FF0000000000000;
	@%p30 bra 	$L__BB1_13;
	selp.b32 	%r45, %r5, %r4, %p1;
	selp.b32 	%r46, %r45, %r4, %p26;
	mov.b32 	%r47, 0;
	mov.b64 	%fd103, {%r47, %r46};
$L__BB1_13:
	setp.lt.s32 	%p32, %r2, 0;
	setp.eq.s32 	%p33, %r3, 1062207488;
	setp.eq.f64 	%p35, %fd5, 0d3FF0000000000000;
	selp.f64 	%fd68, 0d3FF0000000000000, %fd103, %p35;
	setp.eq.f64 	%p36, %fd4, 0d3FF0000000000000;
	selp.f64 	%fd69, 0d3FF0000000000000, %fd102, %p36;
	add.f64 	%fd17, %fd69, %fd68;
	{
	.reg .b32 %temp; 
	mov.b64 	{%temp, %r16}, %fd6;
	}
	abs.f64 	%fd18, %fd6;
	{ // callseq 2, 0
	.param .b64 param0;
	st.param.f64 	[param0], %fd18;
	.param .b64 param1;
	st.param.f64 	[param1], 0d4000000000000000;
	.param .b64 retval0;
	call.uni (retval0), 
	__internal_accurate_pow, 
	(
	param0, 
	param1
	);
	ld.param.f64 	%fd70, [retval0];
	} // callseq 2
	setp.lt.s32 	%p37, %r16, 0;
	neg.f64 	%fd72, %fd70;
	selp.f64 	%fd73, %fd72, %fd70, %p33;
	selp.f64 	%fd74, %fd73, %fd70, %p37;
	setp.eq.f64 	%p38, %fd6, 0d0000000000000000;
	selp.b32 	%r48, %r16, 0, %p33;
	or.b32  	%r49, %r48, 2146435072;
	selp.b32 	%r50, %r49, %r48, %p32;
	mov.b32 	%r51, 0;
	mov.b64 	%fd75, {%r51, %r50};
	selp.f64 	%fd104, %fd75, %fd74, %p38;
	add.f64 	%fd76, %fd6, 0d4000000000000000;
	{
	.reg .b32 %temp; 
	mov.b64 	{%temp, %r52}, %fd76;
	}
	and.b32  	%r53, %r52, 2146435072;
	setp.ne.s32 	%p39, %r53, 2146435072;
	@%p39 bra 	$L__BB1_18;
	setp.num.f64 	%p40, %fd6, %fd6;
	@%p40 bra 	$L__BB1_16;
	mov.f64 	%fd77, 0d4000000000000000;
	add.rn.f64 	%fd104, %fd6, %fd77;
	bra.uni 	$L__BB1_18;
$L__BB1_16:
	setp.neu.f64 	%p41, %fd18, 0d7FF0000000000000;
	@%p41 bra 	$L__BB1_18;
	selp.b32 	%r54, %r5, %r4, %p1;
	selp.b32 	%r55, %r54, %r4, %p37;
	mov.b32 	%r56, 0;
	mov.b64 	%fd104, {%r56, %r55};
$L__BB1_18:
	setp.eq.f64 	%p43, %fd6, 0d3FF0000000000000;
	selp.f64 	%fd78, 0d3FF0000000000000, %fd104, %p43;
	add.f64 	%fd79, %fd17, %fd78;
	{ // callseq 3, 0
	.param .b64 param0;
	st.param.f64 	[param0], 0d3FB999999999999A;
	.param .b64 param1;
	st.param.f64 	[param1], 0d4000000000000000;
	.param .b64 retval0;
	call.uni (retval0), 
	__internal_accurate_pow, 
	(
	param0, 
	param1
	);
	ld.param.f64 	%fd80, [retval0];
	} // callseq 3
	neg.f64 	%fd82, %fd80;
	selp.f64 	%fd83, %fd82, %fd80, %p2;
	add.f64 	%fd23, %fd79, %fd83;
	{
	.reg .b32 %temp; 
	mov.b64 	{%temp, %r17}, %fd23;
	}
	abs.f64 	%fd24, %fd23;
	setp.neu.f64 	%p44, %fd23, 0d0000000000000000;
	@%p44 bra 	$L__BB1_20;
	setp.lt.s32 	%p46, %r6, 0;
	setp.eq.s32 	%p47, %r7, 1073741824;
	selp.b32 	%r57, %r17, 0, %p47;
	or.b32  	%r58, %r57, 2146435072;
	selp.b32 	%r59, %r58, %r57, %p46;
	mov.b32 	%r60, 0;
	mov.b64 	%fd106, {%r60, %r59};
	bra.uni 	$L__BB1_21;
$L__BB1_20:
	setp.lt.s32 	%p45, %r17, 0;
	{ // callseq 4, 0
	.param .b64 param0;
	st.param.f64 	[param0], %fd24;
	.param .b64 param1;
	st.param.f64 	[param1], 0dBFF8000000000000;
	.param .b64 retval0;
	call.uni (retval0), 
	__internal_accurate_pow, 
	(
	param0, 
	param1
	);
	ld.param.f64 	%fd84, [retval0];
	} // callseq 4
	selp.f64 	%fd106, 0dFFF8000000000000, %fd84, %p45;
$L__BB1_21:
	add.f64 	%fd86, %fd23, 0dBFF8000000000000;
	{
	.reg .b32 %temp; 
	mov.b64 	{%temp, %r61}, %fd86;
	}
	and.b32  	%r62, %r61, 2146435072;
	setp.ne.s32 	%p48, %r62, 2146435072;
	@%p48 bra 	$L__BB1_26;
	setp.num.f64 	%p49, %fd23, %fd23;
	@%p49 bra 	$L__BB1_24;
	mov.f64 	%fd87, 0dBFF8000000000000;
	add.rn.f64 	%fd106, %fd23, %fd87;
	bra.uni 	$L__BB1_26;
$L__BB1_24:
	setp.neu.f64 	%p50, %fd24, 0d7FF0000000000000;
	@%p50 bra 	$L__BB1_26;
	setp.lt.s32 	%p51, %r17, 0;
	or.b32  	%r63, %r8, -2147483648;
	selp.b32 	%r64, %r63, %r8, %p3;
	selp.b32 	%r65, %r64, %r8, %p51;
	mov.b32 	%r66, 0;
	mov.b64 	%fd106, {%r66, %r65};
$L__BB1_26:
	setp.eq.f64 	%p52, %fd23, 0d3FF0000000000000;
	selp.f64 	%fd88, 0d3FF0000000000000, %fd106, %p52;
	ld.global.f64 	%fd89, [%rd16];
	mul.f64 	%fd90, %fd4, %fd89;
	div.rn.f64 	%fd91, %fd90, %fd88;
	add.f64 	%fd107, %fd107, %fd91;
	mul.f64 	%fd92, %fd5, %fd89;
	div.rn.f64 	%fd93, %fd92, %fd88;
	add.f64 	%fd108, %fd108, %fd93;
	mul.f64 	%fd94, %fd6, %fd89;
	div.rn.f64 	%fd95, %fd94, %fd88;
	add.f64 	%fd109, %fd109, %fd95;
$L__BB1_27:
	add.s32 	%r70, %r70, 1;
	setp.ne.s32 	%p53, %r70, 0;
	add.s32 	%r69, %r69, 1;
	add.s64 	%rd16, %rd16, 8;
	add.s32 	%r68, %r68, 3;
	@%p53 bra 	$L__BB1_2;
$L__BB1_28:
	ld.param.u64 	%rd15, [_Z14get_acc_kernelPdS_S_di_param_2];
	cvta.to.global.u64 	%rd12, %rd15;
	mul.f64 	%fd96, %fd40, %fd107;
	mul.f64 	%fd97, %fd40, %fd108;
	mul.f64 	%fd98, %fd40, %fd109;
	mul.lo.s32 	%r67, %r1, 3;
	mul.wide.s32 	%rd13, %r67, 8;
	add.s64 	%rd14, %rd12, %rd13;
	st.global.f64 	[%rd14], %fd96;
	st.global.f64 	[%rd14+8], %fd97;
	st.global.f64 	[%rd14+16], %fd98;
	ret;

}
	// .globl	_Z14get_vel_kernelPdS_d
.visible .entry _Z14get_vel_kernelPdS_d(
	.param .u64 .ptr .align 1 _Z14get_vel_kernelPdS_d_param_0,
	.param .u64 .ptr .align 1 _Z14get_vel_kernelPdS_d_param_1,
	.param .f64 _Z14get_vel_kernelPdS_d_param_2
)
{
	.reg .b32 	%r<6>;
	.reg .b64 	%rd<8>;
	.reg .b64 	%fd<14>;

	ld.param.u64 	%rd1, [_Z14get_vel_kernelPdS_d_param_0];
	ld.param.u64 	%rd2, [_Z14get_vel_kernelPdS_d_param_1];
	ld.param.f64 	%fd1, [_Z14get_vel_kernelPdS_d_param_2];
	cvta.to.global.u64 	%rd3, %rd2;
	cvta.to.global.u64 	%rd4, %rd1;
	mov.u32 	%r1, %tid.x;
	mov.u32 	%r2, %ctaid.x;
	mov.u32 	%r3, %ntid.x;
	mad.lo.s32 	%r4, %r2, %r3, %r1;
	mul.lo.s32 	%r5, %r4, 3;
	mul.wide.s32 	%rd5, %r5, 8;
	add.s64 	%rd6, %rd4, %rd5;
	ld.global.f64 	%fd2, [%rd6];
	add.s64 	%rd7, %rd3, %rd5;
	ld.global.f64 	%fd3, [%rd7];
	mul.f64 	%fd4, %fd1, %fd3;
	fma.rn.f64 	%fd5, %fd4, 0d3FE0000000000000, %fd2;
	st.global.f64 	[%rd6], %fd5;
	ld.global.f64 	%fd6, [%rd6+8];
	ld.global.f64 	%fd7, [%rd7+8];
	mul.f64 	%fd8, %fd1, %fd7;
	fma.rn.f64 	%fd9, %fd8, 0d3FE0000000000000, %fd6;
	st.global.f64 	[%rd6+8], %fd9;
	ld.global.f64 	%fd10, [%rd6+16];
	ld.global.f64 	%fd11, [%rd7+16];
	mul.f64 	%fd12, %fd1, %fd11;
	fma.rn.f64 	%fd13, %fd12, 0d3FE0000000000000, %fd10;
	st.global.f64 	[%rd6+16], %fd13;
	ret;

}
	// .globl	_Z14get_pos_kernelPdS_S_diii
.visible .entry _Z14get_pos_kernelPdS_S_diii(
	.param .u64 .ptr .align 1 _Z14get_pos_kernelPdS_S_diii_param_0,
	.param .u64 .ptr .align 1 _Z14get_pos_kernelPdS_S_diii_param_1,
	.param .u64 .ptr .align 1 _Z14get_pos_kernelPdS_S_diii_param_2,
	.param .f64 _Z14get_pos_kernelPdS_S_diii_param_3,
	.param .u32 _Z14get_pos_kernelPdS_S_diii_param_4,
	.param .u32 _Z14get_pos_kernelPdS_S_diii_param_5,
	.param .u32 _Z14get_pos_kernelPdS_S_diii_param_6
)
{
	.local .align 16 .b8 	__local_depot3[48];
	.reg .b64 	%SP;
	.reg .b64 	%SPL;
	.reg .b32 	%r<12>;
	.reg .b64 	%rd<16>;
	.reg .b64 	%fd<15>;

	mov.u64 	%SPL, __local_depot3;
	cvta.local.u64 	%SP, %SPL;
	ld.param.u64 	%rd1, [_Z14get_pos_kernelPdS_S_diii_param_0];
	ld.param.u64 	%rd2, [_Z14get_pos_kernelPdS_S_diii_param_1];
	ld.param.u64 	%rd3, [_Z14get_pos_kernelPdS_S_diii_param_2];
	ld.param.f64 	%fd1, [_Z14get_pos_kernelPdS_S_diii_param_3];
	ld.param.u32 	%r1, [_Z14get_pos_kernelPdS_S_diii_param_4];
	ld.param.u32 	%r2, [_Z14get_pos_kernelPdS_S_diii_param_6];
	cvta.to.global.u64 	%rd4, %rd3;
	cvta.to.global.u64 	%rd5, %rd2;
	cvta.to.global.u64 	%rd6, %rd1;
	add.u64 	%rd7, %SP, 0;
	add.u64 	%rd8, %SPL, 0;
	mov.u32 	%r3, %tid.x;
	mov.u32 	%r4, %ctaid.x;
	mov.u32 	%r5, %ntid.x;
	mad.lo.s32 	%r6, %r4, %r5, %r3;
	mul.lo.s32 	%r7, %r6, 3;
	mul.wide.s32 	%rd9, %r7, 8;
	add.s64 	%rd10, %rd6, %rd9;
	ld.global.f64 	%fd2, [%rd10];
	add.s64 	%rd11, %rd5, %rd9;
	ld.global.f64 	%fd3, [%rd11];
	fma.rn.f64 	%fd4, %fd1, %fd3, %fd2;
	st.global.f64 	[%rd10], %fd4;
	ld.global.f64 	%fd5, [%rd10+8];
	ld.global.f64 	%fd6, [%rd11+8];
	fma.rn.f64 	%fd7, %fd1, %fd6, %fd5;
	st.global.f64 	[%rd10+8], %fd7;
	ld.global.f64 	%fd8, [%rd10+16];
	ld.global.f64 	%fd9, [%rd11+16];
	fma.rn.f64 	%fd10, %fd1, %fd9, %fd8;
	st.global.f64 	[%rd10+16], %fd10;
	mul.lo.s32 	%r8, %r1, %r2;
	mad.lo.s32 	%r9, %r8, 3, %r7;
	mul.wide.s32 	%rd12, %r9, 8;
	add.s64 	%rd13, %rd4, %rd12;
	st.global.f64 	[%rd13], %fd4;
	ld.global.f64 	%fd11, [%rd10+8];
	st.global.f64 	[%rd13+8], %fd11;
	ld.global.f64 	%fd12, [%rd10+16];
	st.global.f64 	[%rd13+16], %fd12;
	ld.global.f64 	%fd13, [%rd10];
	ld.global.f64 	%fd14, [%rd10+8];
	st.local.v2.f64 	[%rd8], {%fd4, %fd13};
	st.local.v2.f64 	[%rd8+16], {%fd11, %fd14};
	st.local.v2.f64 	[%rd8+32], {%fd12, %fd12};
	mov.u64 	%rd14, $str;
	cvta.global.u64 	%rd15, %rd14;
	{ // callseq 5, 0
	.param .b64 param0;
	st.param.b64 	[param0], %rd15;
	.param .b64 param1;
	st.param.b64 	[param1], %rd7;
	.param .b32 retval0;
	call.uni (retval0), 
	vprintf, 
	(
	param0, 
	param1
	);
	ld.param.b32 	%r10, [retval0];
	} // callseq 5
	ret;

}
.func  (.param .b64 func_retval0) __internal_accurate_pow(
	.param .b64 __internal_accurate_pow_param_0,
	.param .b64 __internal_accurate_pow_param_1
)
{
	.reg .pred 	%p<8>;
	.reg .b32 	%r<49>;
	.reg .b32 	%f<3>;
	.reg .b64 	%fd<109>;

	ld.param.f64 	%fd10, [__internal_accurate_pow_param_0];
	ld.param.f64 	%fd11, [__internal_accurate_pow_param_1];
	{
	.reg .b32 %temp; 
	mov.b64 	{%temp, %r46}, %fd10;
	}
	{
	.reg .b32 %temp; 
	mov.b64 	{%r45, %temp}, %fd10;
	}
	shr.u32 	%r47, %r46, 20;
	setp.gt.u32 	%p1, %r46, 1048575;
	@%p1 bra 	$L__BB4_2;
	mul.f64 	%fd12, %fd10, 0d4350000000000000;
	{
	.reg .b32 %temp; 
	mov.b64 	{%temp, %r46}, %fd12;
	}
	{
	.reg .b32 %temp; 
	mov.b64 	{%r45, %temp}, %fd12;
	}
	shr.u32 	%r16, %r46, 20;
	add.s32 	%r47, %r16, -54;
$L__BB4_2:
	add.s32 	%r48, %r47, -1023;
	and.b32  	%r17, %r46, -2146435073;
	or.b32  	%r18, %r17, 1072693248;
	mov.b64 	%fd107, {%r45, %r18};
	setp.lt.u32 	%p2, %r18, 1073127583;
	@%p2 bra 	$L__BB4_4;
	{
	.reg .b32 %temp; 
	mov.b64 	{%r19, %temp}, %fd107;
	}
	{
	.reg .b32 %temp; 
	mov.b64 	{%temp, %r20}, %fd107;
	}
	add.s32 	%r21, %r20, -1048576;
	mov.b64 	%fd107, {%r19, %r21};
	add.s32 	%r48, %r47, -1022;
$L__BB4_4:
	add.f64 	%fd13, %fd107, 0dBFF0000000000000;
	add.f64 	%fd14, %fd107, 0d3FF0000000000000;
	rcp.approx.ftz.f64 	%fd15, %fd14;
	neg.f64 	%fd16, %fd14;
	fma.rn.f64 	%fd17, %fd16, %fd15, 0d3FF0000000000000;
	fma.rn.f64 	%fd18, %fd17, %fd17, %fd17;
	fma.rn.f64 	%fd19, %fd18, %fd15, %fd15;
	mul.f64 	%fd20, %fd13, %fd19;
	fma.rn.f64 	%fd21, %fd13, %fd19, %fd20;
	mul.f64 	%fd22, %fd21, %fd21;
	fma.rn.f64 	%fd23, %fd22, 0d3EB0F5FF7D2CAFE2, 0d3ED0F5D241AD3B5A;
	fma.rn.f64 	%fd24, %fd23, %fd22, 0d3EF3B20A75488A3F;
	fma.rn.f64 	%fd25, %fd24, %fd22, 0d3F1745CDE4FAECD5;
	fma.rn.f64 	%fd26, %fd25, %fd22, 0d3F3C71C7258A578B;
	fma.rn.f64 	%fd27, %fd26, %fd22, 0d3F6249249242B910;
	fma.rn.f64 	%fd28, %fd27, %fd22, 0d3F89999999999DFB;
	sub.f64 	%fd29, %fd13, %fd21;
	add.f64 	%fd30, %fd29, %fd29;
	neg.f64 	%fd31, %fd21;
	fma.rn.f64 	%fd32, %fd31, %fd13, %fd30;
	mul.f64 	%fd33, %fd19, %fd32;
	fma.rn.f64 	%fd34, %fd22, %fd28, 0d3FB5555555555555;
	mov.f64 	%fd35, 0d3FB5555555555555;
	sub.f64 	%fd36, %fd35, %fd34;
	fma.rn.f64 	%fd37, %fd22, %fd28, %fd36;
	add.f64 	%fd38, %fd37, 0dBC46A4CB00B9E7B0;
	add.f64 	%fd39, %fd34, %fd38;
	sub.f64 	%fd40, %fd34, %fd39;
	add.f64 	%fd41, %fd38, %fd40;
	mul.rn.f64 	%fd42, %fd21, %fd21;
	neg.f64 	%fd43, %fd42;
	fma.rn.f64 	%fd44, %fd21, %fd21, %fd43;
	{
	.reg .b32 %temp; 
	mov.b64 	{%r22, %temp}, %fd33;
	}
	{
	.reg .b32 %temp; 
	mov.b64 	{%temp, %r23}, %fd33;
	}
	add.s32 	%r24, %r23, 1048576;
	mov.b64 	%fd45, {%r22, %r24};
	fma.rn.f64 	%fd46, %fd21, %fd45, %fd44;
	mul.rn.f64 	%fd47, %fd42, %fd21;
	neg.f64 	%fd48, %fd47;
	fma.rn.f64 	%fd49, %fd42, %fd21, %fd48;
	fma.rn.f64 	%fd50, %fd42, %fd33, %fd49;
	fma.rn.f64 	%fd51, %fd46, %fd21, %fd50;
	mul.rn.f64 	%fd52, %fd39, %fd47;
	neg.f64 	%fd53, %fd52;
	fma.rn.f64 	%fd54, %fd39, %fd47, %fd53;
	fma.rn.f64 	%fd55, %fd39, %fd51, %fd54;
	fma.rn.f64 	%fd56, %fd41, %fd47, %fd55;
	add.f64 	%fd57, %fd52, %fd56;
	sub.f64 	%fd58, %fd52, %fd57;
	add.f64 	%fd59, %fd56, %fd58;
	add.f64 	%fd60, %fd21, %fd57;
	sub.f64 	%fd61, %fd21, %fd60;
	add.f64 	%fd62, %fd57, %fd61;
	add.f64 	%fd63, %fd59, %fd62;
	add.f64 	%fd64, %fd33, %fd63;
	add.f64 	%fd65, %fd60, %fd64;
	sub.f64 	%fd66, %fd60, %fd65;
	add.f64 	%fd67, %fd64, %fd66;
	xor.b32  	%r25, %r48, -2147483648;
	mov.b32 	%r26, 1127219200;
	mov.b64 	%fd68, {%r25, %r26};
	mov.b32 	%r27, -2147483648;
	mov.b64 	%fd69, {%r27, %r26};
	sub.f64 	%fd70, %fd68, %fd69;
	fma.rn.f64 	%fd71, %fd70, 0d3FE62E42FEFA39EF, %fd65;
	fma.rn.f64 	%fd72, %fd70, 0dBFE62E42FEFA39EF, %fd71;
	sub.f64 	%fd73, %fd72, %fd65;
	sub.f64 	%fd74, %fd67, %fd73;
	fma.rn.f64 	%fd75, %fd70, 0d3C7ABC9E3B39803F, %fd74;
	add.f64 	%fd76, %fd71, %fd75;
	sub.f64 	%fd77, %fd71, %fd76;
	add.f64 	%fd78, %fd75, %fd77;
	{
	.reg .b32 %temp; 
	mov.b64 	{%temp, %r28}, %fd11;
	}
	{
	.reg .b32 %temp; 
	mov.b64 	{%r29, %temp}, %fd11;
	}
	shl.b32 	%r30, %r28, 1;
	setp.gt.u32 	%p3, %r30, -33554433;
	and.b32  	%r31, %r28, -15728641;
	selp.b32 	%r32, %r31, %r28, %p3;
	mov.b64 	%fd79, {%r29, %r32};
	mul.rn.f64 	%fd80, %fd76, %fd79;
	neg.f64 	%fd81, %fd80;
	fma.rn.f64 	%fd82, %fd76, %fd79, %fd81;
	fma.rn.f64 	%fd83, %fd78, %fd79, %fd82;
	add.f64 	%fd4, %fd80, %fd83;
	sub.f64 	%fd84, %fd80, %fd4;
	add.f64 	%fd5, %fd83, %fd84;
	fma.rn.f64 	%fd85, %fd4, 0d3FF71547652B82FE, 0d4338000000000000;
	{
	.reg .b32 %temp; 
	mov.b64 	{%r13, %temp}, %fd85;
	}
	mov.f64 	%fd86, 0dC338000000000000;
	add.rn.f64 	%fd87, %fd85, %fd86;
	fma.rn.f64 	%fd88, %fd87, 0dBFE62E42FEFA39EF, %fd4;
	fma.rn.f64 	%fd89, %fd87, 0dBC7ABC9E3B39803F, %fd88;
	fma.rn.f64 	%fd90, %fd89, 0d3E5ADE1569CE2BDF, 0d3E928AF3FCA213EA;
	fma.rn.f64 	%fd91, %fd90, %fd89, 0d3EC71DEE62401315;
	fma.rn.f64 	%fd92, %fd91, %fd89, 0d3EFA01997C89EB71;
	fma.rn.f64 	%fd93, %fd92, %fd89, 0d3F2A01A014761F65;
	fma.rn.f64 	%fd94, %fd93, %fd89, 0d3F56C16C1852B7AF;
	fma.rn.f64 	%fd95, %fd94, %fd89, 0d3F81111111122322;
	fma.rn.f64 	%fd96, %fd95, %fd89, 0d3FA55555555502A1;
	fma.rn.f64 	%fd97, %fd96, %fd89, 0d3FC5555555555511;
	fma.rn.f64 	%fd98, %fd97, %fd89, 0d3FE000000000000B;
	fma.rn.f64 	%fd99, %fd98, %fd89, 0d3FF0000000000000;
	fma.rn.f64 	%fd100, %fd99, %fd89, 0d3FF0000000000000;
	{
	.reg .b32 %temp; 
	mov.b64 	{%r14, %temp}, %fd100;
	}
	{
	.reg .b32 %temp; 
	mov.b64 	{%temp, %r15}, %fd100;
	}
	shl.b32 	%r33, %r13, 20;
	add.s32 	%r34, %r33, %r15;
	mov.b64 	%fd108, {%r14, %r34};
	{
	.reg .b32 %temp; 
	mov.b64 	{%temp, %r35}, %fd4;
	}
	mov.b32 	%f2, %r35;
	abs.f32 	%f1, %f2;
	setp.lt.f32 	%p4, %f1, 0f4086232B;
	@%p4 bra 	$L__BB4_7;
	setp.lt.f64 	%p5, %fd4, 0d0000000000000000;
	add.f64 	%fd101, %fd4, 0d7FF0000000000000;
	selp.f64 	%fd108, 0d0000000000000000, %fd101, %p5;
	setp.geu.f32 	%p6, %f1, 0f40874800;
	@%p6 bra 	$L__BB4_7;
	shr.u32 	%r36, %r13, 31;
	add.s32 	%r37, %r13, %r36;
	shr.s32 	%r38, %r37, 1;
	shl.b32 	%r39, %r38, 20;
	add.s32 	%r40, %r15, %r39;
	mov.b64 	%fd102, {%r14, %r40};
	sub.s32 	%r41, %r13, %r38;
	shl.b32 	%r42, %r41, 20;
	add.s32 	%r43, %r42, 1072693248;
	mov.b32 	%r44, 0;
	mov.b64 	%fd103, {%r44, %r43};
	mul.f64 	%fd108, %fd103, %fd102;
$L__BB4_7:
	abs.f64 	%fd104, %fd108;
	setp.eq.f64 	%p7, %fd104, 0d7FF0000000000000;
	fma.rn.f64 	%fd105, %fd108, %fd5, %fd108;
	selp.f64 	%fd106, %fd108, %fd105, %p7;
	st.param.f64 	[func_retval0], %fd106;
	ret;

}


// ===== COMPILED SASS (sm_100) =====

	.target	sm_100

	.elftype	@"ET_EXEC"


//--------------------- .note.nv.tkinfo           --------------------------
	.section	.note.nv.tkinfo,"",@"SHT_NOTE"
	.sectionflags	@"SHF_NOTE_NV_TKINFO"
	.tkinfo
        /*0018*/ 	.word	0x00000002
        /*0030*/ 	.string	""
        /*0030*/ 	.string	"ptxas"
        /*0030*/ 	.string	"Cuda compilation tools, release 13.0, V13.0.88"
        /*0030*/ 	.string	"Build cuda_13.0.r13.0/compiler.36424714_0"
        /*0030*/ 	.string	"-arch sm_100 -m 64 "



//--------------------- .note.nv.cuinfo           --------------------------
	.section	.note.nv.cuinfo,"",@"SHT_NOTE"
	.sectionflags	@"SHF_NOTE_NV_CUINFO"
        /*0018*/ 	.short	0x0002
        /*001a*/ 	.short	0x0064
        /*001c*/ 	.short	0x0082
	.zero		2


//--------------------- .nv.info                  --------------------------
	.section	.nv.info,"",@"SHT_CUDA_INFO"
	.align	4


	//----- nvinfo : EIATTR_REGCOUNT
	.align		4
        /*0000*/ 	.byte	0x04, 0x2f
        /*0002*/ 	.short	(.L_11 - .L_10)
	.align		4
.L_10:
        /*0004*/ 	.word	index@(_Z20generate_data_kernelPdS_d)
        /*0008*/ 	.word	0x00000004


	//----- nvinfo : EIATTR_FRAME_SIZE
	.align		4
.L_11:
        /*000c*/ 	.byte	0x04, 0x11
        /*000e*/ 	.short	(.L_13 - .L_12)
	.align		4
.L_12:
        /*0010*/ 	.word	index@(_Z20generate_data_kernelPdS_d)
        /*0014*/ 	.word	0x00000000


	//----- nvinfo : EIATTR_REGCOUNT
	.align		4
.L_13:
        /*0018*/ 	.byte	0x04, 0x2f
        /*001a*/ 	.short	(.L_15 - .L_14)
	.align		4
.L_14:
        /*001c*/ 	.word	index@(_Z14get_acc_kernelPdS_S_di)
        /*0020*/ 	.word	0x00000028


	//----- nvinfo : EIATTR_FRAME_SIZE
	.align		4
.L_15:
        /*0024*/ 	.byte	0x04, 0x11
        /*0026*/ 	.short	(.L_17 - .L_16)
	.align		4
.L_16:
        /*0028*/ 	.word	index@($_Z14get_acc_kernelPdS_S_di$__internal_accurate_pow)
        /*002c*/ 	.word	0x00000000


	//----- nvinfo : EIATTR_FRAME_SIZE
	.align		4
.L_17:
        /*0030*/ 	.byte	0x04, 0x11
        /*0032*/ 	.short	(.L_19 - .L_18)
	.align		4
.L_18:
        /*0034*/ 	.word	index@($__internal_0_$__cuda_sm20_div_rn_f64_full)
        /*0038*/ 	.word	0x00000000


	//----- nvinfo : EIATTR_FRAME_SIZE
	.align		4
.L_19:
        /*003c*/ 	.byte	0x04, 0x11
        /*003e*/ 	.short	(.L_21 - .L_20)
	.align		4
.L_20:
        /*0040*/ 	.word	index@(_Z14get_acc_kernelPdS_S_di)
        /*0044*/ 	.word	0x00000000


	//----- nvinfo : EIATTR_REGCOUNT
	.align		4
.L_21:
        /*0048*/ 	.byte	0x04, 0x2f
        /*004a*/ 	.short	(.L_23 - .L_22)
	.align		4
.L_22:
        /*004c*/ 	.word	index@(_Z14get_vel_kernelPdS_d)
        /*0050*/ 	.word	0x00000010


	//----- nvinfo : EIATTR_FRAME_SIZE
	.align		4
.L_23:
        /*0054*/ 	.byte	0x04, 0x11
        /*0056*/ 	.short	(.L_25 - .L_24)
	.align		4
.L_24:
        /*0058*/ 	.word	index@(_Z14get_vel_kernelPdS_d)
        /*005c*/ 	.word	0x00000000


	//----- nvinfo : EIATTR_REGCOUNT
	.align		4
.L_25:
        /*0060*/ 	.byte	0x04, 0x2f
        /*0062*/ 	.short	(.L_27 - .L_26)
	.align		4
.L_26:
        /*0064*/ 	.word	index@(_Z14get_pos_kernelPdS_S_diii)
        /*0068*/ 	.word	0x0000001a


	//----- nvinfo : EIATTR_FRAME_SIZE
	.align		4
.L_27:
        /*006c*/ 	.byte	0x04, 0x11
        /*006e*/ 	.short	(.L_29 - .L_28)
	.align		4
.L_28:
        /*0070*/ 	.word	index@(_Z14get_pos_kernelPdS_S_diii)
        /*0074*/ 	.word	0x00000030


	//----- nvinfo : EIATTR_MIN_STACK_SIZE
	.align		4
.L_29:
        /*0078*/ 	.byte	0x04, 0x12
        /*007a*/ 	.short	(.L_31 - .L_30)
	.align		4
.L_30:
        /*007c*/ 	.word	index@(_Z14get_pos_kernelPdS_S_diii)
        /*0080*/ 	.word	0x00000030


	//----- nvinfo : EIATTR_MIN_STACK_SIZE
	.align		4
.L_31:
        /*0084*/ 	.byte	0x04, 0x12
        /*0086*/ 	.short	(.L_33 - .L_32)
	.align		4
.L_32:
        /*0088*/ 	.word	index@(_Z14get_vel_kernelPdS_d)
        /*008c*/ 	.word	0x00000000


	//----- nvinfo : EIATTR_MIN_STACK_SIZE
	.align		4
.L_33:
        /*0090*/ 	.byte	0x04, 0x12
        /*0092*/ 	.short	(.L_35 - .L_34)
	.align		4
.L_34:
        /*0094*/ 	.word	index@(_Z14get_acc_kernelPdS_S_di)
        /*0098*/ 	.word	0x00000000


	//----- nvinfo : EIATTR_MIN_STACK_SIZE
	.align		4
.L_35:
        /*009c*/ 	.byte	0x04, 0x12
        /*009e*/ 	.short	(.L_37 - .L_36)
	.align		4
.L_36:
        /*00a0*/ 	.word	index@(_Z20generate_data_kernelPdS_d)
        /*00a4*/ 	.word	0x00000000
.L_37:


//--------------------- .nv.compat                --------------------------
	.section	.nv.compat,"",@"SHT_CUDA_COMPAT_INFO"
	.align	4
        /*0000*/ 	.byte	0x02, 0x09, 0x00, 0x00, 0x02, 0x02, 0x01, 0x00, 0x02, 0x05, 0x05, 0x00, 0x03, 0x07, 0x01, 0x01
        /*0010*/ 	.byte	0x02, 0x03, 0x00, 0x00, 0x02, 0x06, 0x01, 0x00, 0x04, 0x0b, 0x08, 0x00, 0x01, 0x00, 0x00, 0x00
        /*0020*/ 	.byte	0x00, 0x00, 0x00, 0x00


//--------------------- .nv.info._Z14get_pos_kernelPdS_S_diii --------------------------
	.section	.nv.info._Z14get_pos_kernelPdS_S_diii,"",@"SHT_CUDA_INFO"
	.sectionflags	@""
	.align	4


	//----- nvinfo : EIATTR_CUDA_API_VERSION
	.align		4
        /*0000*/ 	.byte	0x04, 0x37
        /*0002*/ 	.short	(.L_39 - .L_38)
.L_38:
        /*0004*/ 	.word	0x00000082


	//----- nvinfo : EIATTR_KPARAM_INFO
	.align		4
.L_39:
        /*0008*/ 	.byte	0x04, 0x17
        /*000a*/ 	.short	(.L_41 - .L_40)
.L_40:
        /*000c*/ 	.word	0x00000000
        /*0010*/ 	.short	0x0006
        /*0012*/ 	.short	0x0028
        /*0014*/ 	.byte	0x00, 0xf0, 0x11, 0x00


	//----- nvinfo : EIATTR_KPARAM_INFO
	.align		4
.L_41:
        /*0018*/ 	.byte	0x04, 0x17
        /*001a*/ 	.short	(.L_43 - .L_42)
.L_42:
        /*001c*/ 	.word	0x00000000
        /*0020*/ 	.short	0x0005
        /*0022*/ 	.short	0x0024
        /*0024*/ 	.byte	0x00, 0xf0, 0x11, 0x00


	//----- nvinfo : EIATTR_KPARAM_INFO
	.align		4
.L_43:
        /*0028*/ 	.byte	0x04, 0x17
        /*002a*/ 	.short	(.L_45 - .L_44)
.L_44:
        /*002c*/ 	.word	0x00000000
        /*0030*/ 	.short	0x0004
        /*0032*/ 	.short	0x0020
        /*0034*/ 	.byte	0x00, 0xf0, 0x11, 0x00


	//----- nvinfo : EIATTR_KPARAM_INFO
	.align		4
.L_45:
        /*0038*/ 	.byte	0x04, 0x17
        /*003a*/ 	.short	(.L_47 - .L_46)
.L_46:
        /*003c*/ 	.word	0x00000000
        /*0040*/ 	.short	0x0003
        /*0042*/ 	.short	0x0018
        /*0044*/ 	.byte	0x00, 0xf0, 0x21, 0x00


	//----- nvinfo : EIATTR_KPARAM_INFO
	.align		4
.L_47:
        /*0048*/ 	.byte	0x04, 0x17
        /*004a*/ 	.short	(.L_49 - .L_48)
.L_48:
        /*004c*/ 	.word	0x00000000
        /*0050*/ 	.short	0x0002
        /*0052*/ 	.short	0x0010
        /*0054*/ 	.byte	0x00, 0xf5, 0x21, 0x00


	//----- nvinfo : EIATTR_KPARAM_INFO
	.align		4
.L_49:
        /*0058*/ 	.byte	0x04, 0x17
        /*005a*/ 	.short	(.L_51 - .L_50)
.L_50:
        /*005c*/ 	.word	0x00000000
        /*0060*/ 	.short	0x0001
        /*0062*/ 	.short	0x0008
        /*0064*/ 	.byte	0x00, 0xf5, 0x21, 0x00


	//----- nvinfo : EIATTR_KPARAM_INFO
	.align		4
.L_51:
        /*0068*/ 	.byte	0x04, 0x17
        /*006a*/ 	.short	(.L_53 - .L_52)
.L_52:
        /*006c*/ 	.word	0x00000000
        /*0070*/ 	.short	0x0000
        /*0072*/ 	.short	0x0000
        /*0074*/ 	.byte	0x00, 0xf5, 0x21, 0x00


	//----- nvinfo : EIATTR_SPARSE_MMA_MASK
	.align		4
.L_53:
        /*0078*/ 	.byte	0x03, 0x50
        /*007a*/ 	.short	0x0000


	//----- nvinfo : EIATTR_MAXREG_COUNT
	.align		4
        /*007c*/ 	.byte	0x03, 0x1b
        /*007e*/ 	.short	0x00ff


	//----- nvinfo : EIATTR_EXTERNS
	.align		4
        /*0080*/ 	.byte	0x04, 0x0f
        /*0082*/ 	.short	(.L_55 - .L_54)


	//   ....[0]....
	.align		4
.L_54:
        /*0084*/ 	.word	index@(vprintf)


	//----- nvinfo : EIATTR_MERCURY_ISA_VERSION
	.align		4
.L_55:
        /*0088*/ 	.byte	0x03, 0x5f
        /*008a*/ 	.short	0x0101


	//----- nvinfo : EIATTR_VRC_CTA_INIT_COUNT
	.align		4
        /*008c*/ 	.byte	0x02, 0x4a
	.zero		1
	.zero		1


	//----- nvinfo : EIATTR_SYSCALL_OFFSETS
	.align		4
        /*0090*/ 	.byte	0x04, 0x46
        /*0092*/ 	.short	(.L_57 - .L_56)


	//   ....[0]....
.L_56:
        /*0094*/ 	.word	0x00000350


	//----- nvinfo : EIATTR_EXIT_INSTR_OFFSETS
	.align		4
.L_57:
        /*0098*/ 	.byte	0x04, 0x1c
        /*009a*/ 	.short	(.L_59 - .L_58)


	//   ....[0]....
.L_58:
        /*009c*/ 	.word	0x00000360


	//----- nvinfo : EIATTR_CBANK_PARAM_SIZE
	.align		4
.L_59:
        /*00a0*/ 	.byte	0x03, 0x19
        /*00a2*/ 	.short	0x002c


	//----- nvinfo : EIATTR_PARAM_CBANK
	.align		4
        /*00a4*/ 	.byte	0x04, 0x0a
        /*00a6*/ 	.short	(.L_61 - .L_60)
	.align		4
.L_60:
        /*00a8*/ 	.word	index@(.nv.constant0._Z14get_pos_kernelPdS_S_diii)
        /*00ac*/ 	.short	0x0380
        /*00ae*/ 	.short	0x002c


	//----- nvinfo : EIATTR_SW_WAR
	.align		4
.L_61:
        /*00b0*/ 	.byte	0x04, 0x36
        /*00b2*/ 	.short	(.L_63 - .L_62)
.L_62:
        /*00b4*/ 	.word	0x00000008
.L_63:


//--------------------- .nv.info._Z14get_vel_kernelPdS_d --------------------------
	.section	.nv.info._Z14get_vel_kernelPdS_d,"",@"SHT_CUDA_INFO"
	.sectionflags	@""
	.align	4


	//----- nvinfo : EIATTR_CUDA_API_VERSION
	.align		4
        /*0000*/ 	.byte	0x04, 0x37
        /*0002*/ 	.short	(.L_65 - .L_64)
.L_64:
        /*0004*/ 	.word	0x00000082


	//----- nvinfo : EIATTR_KPARAM_INFO
	.align		4
.L_65:
        /*0008*/ 	.byte	0x04, 0x17
        /*000a*/ 	.short	(.L_67 - .L_66)
.L_66:
        /*000c*/ 	.word	0x00000000
        /*0010*/ 	.short	0x0002
        /*0012*/ 	.short	0x0010
        /*0014*/ 	.byte	0x00, 0xf0, 0x21, 0x00


	//----- nvinfo : EIATTR_KPARAM_INFO
	.align		4
.L_67:
        /*0018*/ 	.byte	0x04, 0x17
        /*001a*/ 	.short	(.L_69 - .L_68)
.L_68:
        /*001c*/ 	.word	0x00000000
        /*0020*/ 	.short	0x0001
        /*0022*/ 	.short	0x0008
        /*0024*/ 	.byte	0x00, 0xf5, 0x21, 0x00


	//----- nvinfo : EIATTR_KPARAM_INFO
	.align		4
.L_69:
        /*0028*/ 	.byte	0x04, 0x17
        /*002a*/ 	.short	(.L_71 - .L_70)
.L_70:
        /*002c*/ 	.word	0x00000000
        /*0030*/ 	.short	0x0000
        /*0032*/ 	.short	0x0000
        /*0034*/ 	.byte	0x00, 0xf5, 0x21, 0x00


	//----- nvinfo : EIATTR_SPARSE_MMA_MASK
	.align		4
.L_71:
        /*0038*/ 	.byte	0x03, 0x50
        /*003a*/ 	.short	0x0000


	//----- nvinfo : EIATTR_MAXREG_COUNT
	.align		4
        /*003c*/ 	.byte	0x03, 0x1b
        /*003e*/ 	.short	0x00ff


	//----- nvinfo : EIATTR_MERCURY_ISA_VERSION
	.align		4
        /*0040*/ 	.byte	0x03, 0x5f
        /*0042*/ 	.short	0x0101


	//----- nvinfo : EIATTR_VRC_CTA_INIT_COUNT
	.align		4
        /*0044*/ 	.byte	0x02, 0x4a
	.zero		1
	.zero		1


	//----- nvinfo : EIATTR_EXIT_INSTR_OFFSETS
	.align		4
        /*0048*/ 	.byte	0x04, 0x1c
        /*004a*/ 	.short	(.L_73 - .L_72)


	//   ....[0]....
.L_72:
        /*004c*/ 	.word	0x000001b0


	//----- nvinfo : EIATTR_CBANK_PARAM_SIZE
	.align		4
.L_73:
        /*0050*/ 	.byte	0x03, 0x19
        /*0052*/ 	.short	0x0018


	//----- nvinfo : EIATTR_PARAM_CBANK
	.align		4
        /*0054*/ 	.byte	0x04, 0x0a
        /*0056*/ 	.short	(.L_75 - .L_74)
	.align		4
.L_74:
        /*0058*/ 	.word	index@(.nv.constant0._Z14get_vel_kernelPdS_d)
        /*005c*/ 	.short	0x0380
        /*005e*/ 	.short	0x0018


	//----- nvinfo : EIATTR_SW_WAR
	.align		4
.L_75:
        /*0060*/ 	.byte	0x04, 0x36
        /*0062*/ 	.short	(.L_77 - .L_76)
.L_76:
        /*0064*/ 	.word	0x00000008
.L_77:


//--------------------- .nv.info._Z14get_acc_kernelPdS_S_di --------------------------
	.section	.nv.info._Z14get_acc_kernelPdS_S_di,"",@"SHT_CUDA_INFO"
	.sectionflags	@""
	.align	4


	//----- nvinfo : EIATTR_CUDA_API_VERSION
	.align		4
        /*0000*/ 	.byte	0x04, 0x37
        /*0002*/ 	.short	(.L_79 - .L_78)
.L_78:
        /*0004*/ 	.word	0x00000082


	//----- nvinfo : EIATTR_KPARAM_INFO
	.align		4
.L_79:
        /*0008*/ 	.byte	0x04, 0x17
        /*000a*/ 	.short	(.L_81 - .L_80)
.L_80:
        /*000c*/ 	.word	0x00000000
        /*0010*/ 	.short	0x0004
        /*0012*/ 	.short	0x0020
        /*0014*/ 	.byte	0x00, 0xf0, 0x11, 0x00


	//----- nvinfo : EIATTR_KPARAM_INFO
	.align		4
.L_81:
        /*0018*/ 	.byte	0x04, 0x17
        /*001a*/ 	.short	(.L_83 - .L_82)
.L_82:
        /*001c*/ 	.word	0x00000000
        /*0020*/ 	.short	0x0003
        /*0022*/ 	.short	0x0018
        /*0024*/ 	.byte	0x00, 0xf0, 0x21, 0x00


	//----- nvinfo : EIATTR_KPARAM_INFO
	.align		4
.L_83:
        /*0028*/ 	.byte	0x04, 0x17
        /*002a*/ 	.short	(.L_85 - .L_84)
.L_84:
        /*002c*/ 	.word	0x00000000
        /*0030*/ 	.short	0x0002
        /*0032*/ 	.short	0x0010
        /*0034*/ 	.byte	0x00, 0xf5, 0x21, 0x00


	//----- nvinfo : EIATTR_KPARAM_INFO
	.align		4
.L_85:
        /*0038*/ 	.byte	0x04, 0x17
        /*003a*/ 	.short	(.L_87 - .L_86)
.L_86:
        /*003c*/ 	.word	0x00000000
        /*0040*/ 	.short	0x0001
        /*0042*/ 	.short	0x0008
        /*0044*/ 	.byte	0x00, 0xf5, 0x21, 0x00


	//----- nvinfo : EIATTR_KPARAM_INFO
	.align		4
.L_87:
        /*0048*/ 	.byte	0x04, 0x17
        /*004a*/ 	.short	(.L_89 - .L_88)
.L_88:
        /*004c*/ 	.word	0x00000000
        /*0050*/ 	.short	0x0000
        /*0052*/ 	.short	0x0000
        /*0054*/ 	.byte	0x00, 0xf5, 0x21, 0x00


	//----- nvinfo : EIATTR_SPARSE_MMA_MASK
	.align		4
.L_89:
        /*0058*/ 	.byte	0x03, 0x50
        /*005a*/ 	.short	0x0000


	//----- nvinfo : EIATTR_MAXREG_COUNT
	.align		4
        /*005c*/ 	.byte	0x03, 0x1b
        /*005e*/ 	.short	0x00ff


	//----- nvinfo : EIATTR_MERCURY_ISA_VERSION
	.align		4
        /*0060*/ 	.byte	0x03, 0x5f
        /*0062*/ 	.short	0x0101


	//----- nvinfo : EIATTR_VRC_CTA_INIT_COUNT
	.align		4
        /*0064*/ 	.byte	0x02, 0x4a
	.zero		1
	.zero		1


	//----- nvinfo : EIATTR_EXIT_INSTR_OFFSETS
	.align		4
        /*0068*/ 	.byte	0x04, 0x1c
        /*006a*/ 	.short	(.L_91 - .L_90)


	//   ....[0]....
.L_90:
        /*006c*/ 	.word	0x00000f60


	//----- nvinfo : EIATTR_CRS_STACK_SIZE
	.align		4
.L_91:
        /*0070*/ 	.byte	0x04, 0x1e
        /*0072*/ 	.short	(.L_93 - .L_92)
.L_92:
        /*0074*/ 	.word	0x00000000


	//----- nvinfo : EIATTR_CBANK_PARAM_SIZE
	.align		4
.L_93:
        /*0078*/ 	.byte	0x03, 0x19
        /*007a*/ 	.short	0x0024


	//----- nvinfo : EIATTR_PARAM_CBANK
	.align		4
        /*007c*/ 	.byte	0x04, 0x0a
        /*007e*/ 	.short	(.L_95 - .L_94)
	.align		4
.L_94:
        /*0080*/ 	.word	index@(.nv.constant0._Z14get_acc_kernelPdS_S_di)
        /*0084*/ 	.short	0x0380
        /*0086*/ 	.short	0x0024


	//----- nvinfo : EIATTR_SW_WAR
	.align		4
.L_95:
        /*0088*/ 	.byte	0x04, 0x36
        /*008a*/ 	.short	(.L_97 - .L_96)
.L_96:
        /*008c*/ 	.word	0x00000008
.L_97:


//--------------------- .nv.info._Z20generate_data_kernelPdS_d --------------------------
	.section	.nv.info._Z20generate_data_kernelPdS_d,"",@"SHT_CUDA_INFO"
	.sectionflags	@""
	.align	4


	//----- nvinfo : EIATTR_CUDA_API_VERSION
	.align		4
        /*0000*/ 	.byte	0x04, 0x37
        /*0002*/ 	.short	(.L_99 - .L_98)
.L_98:
        /*0004*/ 	.word	0x00000082


	//----- nvinfo : EIATTR_KPARAM_INFO
	.align		4
.L_99:
        /*0008*/ 	.byte	0x04, 0x17
        /*000a*/ 	.short	(.L_101 - .L_100)
.L_100:
        /*000c*/ 	.word	0x00000000
        /*0010*/ 	.short	0x0002
        /*0012*/ 	.short	0x0010
        /*0014*/ 	.byte	0x00, 0xf0, 0x21, 0x00


	//----- nvinfo : EIATTR_KPARAM_INFO
	.align		4
.L_101:
        /*0018*/ 	.byte	0x04, 0x17
        /*001a*/ 	.short	(.L_103 - .L_102)
.L_102:
        /*001c*/ 	.word	0x00000000
        /*0020*/ 	.short	0x0001
        /*0022*/ 	.short	0x0008
        /*0024*/ 	.byte	0x00, 0xf5, 0x21, 0x00


	//----- nvinfo : EIATTR_KPARAM_INFO
	.align		4
.L_103:
        /*0028*/ 	.byte	0x04, 0x17
        /*002a*/ 	.short	(.L_105 - .L_104)
.L_104:
        /*002c*/ 	.word	0x00000000
        /*0030*/ 	.short	0x0000
        /*0032*/ 	.short	0x0000
        /*0034*/ 	.byte	0x00, 0xf5, 0x21, 0x00


	//----- nvinfo : EIATTR_SPARSE_MMA_MASK
	.align		4
.L_105:
        /*0038*/ 	.byte	0x03, 0x50
        /*003a*/ 	.short	0x0000


	//----- nvinfo : EIATTR_MAXREG_COUNT
	.align		4
        /*003c*/ 	.byte	0x03, 0x1b
        /*003e*/ 	.short	0x00ff


	//----- nvinfo : EIATTR_MERCURY_ISA_VERSION
	.align		4
        /*0040*/ 	.byte	0x03, 0x5f
        /*0042*/ 	.short	0x0101


	//----- nvinfo : EIATTR_VRC_CTA_INIT_COUNT
	.align		4
        /*0044*/ 	.byte	0x02, 0x4a
	.zero		1
	.zero		1


	//----- nvinfo : EIATTR_EXIT_INSTR_OFFSETS
	.align		4
        /*0048*/ 	.byte	0x04, 0x1c
        /*004a*/ 	.short	(.L_107 - .L_106)


	//   ....[0]....
.L_106:
        /*004c*/ 	.word	0x00000010


	//----- nvinfo : EIATTR_CBANK_PARAM_SIZE
	.align		4
.L_107:
        /*0050*/ 	.byte	0x03, 0x19
        /*0052*/ 	.short	0x0018


	//----- nvinfo : EIATTR_PARAM_CBANK
	.align		4
        /*0054*/ 	.byte	0x04, 0x0a
        /*0056*/ 	.short	(.L_109 - .L_108)
	.align		4
.L_108:
        /*0058*/ 	.word	index@(.nv.constant0._Z20generate_data_kernelPdS_d)
        /*005c*/ 	.short	0x0380
        /*005e*/ 	.short	0x0018


	//----- nvinfo : EIATTR_SW_WAR
	.align		4
.L_109:
        /*0060*/ 	.byte	0x04, 0x36
        /*0062*/ 	.short	(.L_111 - .L_110)
.L_110:
        /*0064*/ 	.word	0x00000008
.L_111:


//--------------------- .nv.callgraph             --------------------------
	.section	.nv.callgraph,"",@"SHT_CUDA_CALLGRAPH"
	.align	4
	.sectionentsize	8
	.align		4
        /*0000*/ 	.word	0x00000000
	.align		4
        /*0004*/ 	.word	0xffffffff
	.align		4
        /*0008*/ 	.word	index@(_Z14get_pos_kernelPdS_S_diii)
	.align		4
        /*000c*/ 	.word	index@(vprintf)
	.align		4
        /*0010*/ 	.word	0x00000000
	.align		4
        /*0014*/ 	.word	0xfffffffe
	.align		4
        /*0018*/ 	.word	0x00000000
	.align		4
        /*001c*/ 	.word	0xfffffffd
	.align		4
        /*0020*/ 	.word	0x00000000
	.align		4
        /*0024*/ 	.word	0xfffffffc


//--------------------- .nv.constant4             --------------------------
	.section	.nv.constant4,"a",@progbits
	.align	8
	.align		8
.nv.constant4:
        /*0000*/ 	.dword	vprintf
	.align		8
        /*0008*/ 	.dword	precalc_xorwow_matrix
	.align		8
        /*0010*/ 	.dword	precalc_xorwow_offset_matrix
	.align		8
        /*0018*/ 	.dword	mrg32k3aM1
	.align		8
        /*0020*/ 	.dword	mrg32k3aM2
	.align		8
        /*0028*/ 	.dword	mrg32k3aM1SubSeq
	.align		8
        /*0030*/ 	.dword	mrg32k3aM2SubSeq
	.align		8
        /*0038*/ 	.dword	mrg32k3aM1Seq
	.align		8
        /*0040*/ 	.dword	mrg32k3aM2Seq
	.align		8
        /*0048*/ 	.dword	$str


//--------------------- .nv.constant3             --------------------------
	.section	.nv.constant3,"a",@progbits
	.align	8
.nv.constant3:
	.type		__cr_lgamma_table,@object
	.size		__cr_lgamma_table,(.L_8 - __cr_lgamma_table)
__cr_lgamma_table:
        /*0000*/ 	.byte	0x00, 0x00, 0x00, 0x00, 0x00, 0x00, 0x00, 0x00, 0x00, 0x00, 0x00, 0x00, 0x00, 0x00, 0x00, 0x00
        /*0010*/ 	.byte	0xef, 0x39, 0xfa, 0xfe, 0x42, 0x2e, 0xe6, 0x3f, 0x02, 0x20, 0x2a, 0xfa, 0x0b, 0xab, 0xfc, 0x3f
        /*0020*/ 	.byte	0xf9, 0x2c, 0x92, 0x7c, 0xa7, 0x6c, 0x09, 0x40, 0xc9, 0x79, 0x44, 0x3c, 0x64, 0x26, 0x13, 0x40
        /*0030*/ 	.byte	0xca, 0x01, 0xcf, 0x3a, 0x27, 0x51, 0x1a, 0x40, 0x30, 0xcc, 0x2d, 0xf3, 0xe1, 0x0c, 0x21, 0x40
        /*0040*/ 	.byte	0x0d, 0xb7, 0xfc, 0x82, 0x8e, 0x35, 0x25, 0x40
.L_8:


//--------------------- .text._Z14get_pos_kernelPdS_S_diii --------------------------
	.section	.text._Z14get_pos_kernelPdS_S_diii,"ax",@progbits
	.align	128
        .global         _Z14get_pos_kernelPdS_S_diii
        .type           _Z14get_pos_kernelPdS_S_diii,@function
        .size           _Z14get_pos_kernelPdS_S_diii,(.L_x_37 - _Z14get_pos_kernelPdS_S_diii)
        .other          _Z14get_pos_kernelPdS_S_diii,@"STO_CUDA_ENTRY STV_DEFAULT"
_Z14get_pos_kernelPdS_S_diii:
.text._Z14get_pos_kernelPdS_S_diii:
[----:B------:R-:W0:Y:S01]  /*0000*/  LDC R1, c[0x0][0x37c] ;  /* 0x0000df00ff017b82 */ /* 0x000e220000000800 */
[----:B------:R-:W1:Y:S01]  /*0010*/  S2R R0, SR_TID.X ;  /* 0x0000000000007919 */ /* 0x000e620000002100 */
[----:B------:R-:W2:Y:S06]  /*0020*/  LDCU UR6, c[0x0][0x2fc] ;  /* 0x00005f80ff0677ac */ /* 0x000eac0008000800 */
[----:B------:R-:W1:Y:S01]  /*0030*/  S2UR UR7, SR_CTAID.X ;  /* 0x00000000000779c3 */ /* 0x000e620000002500 */
[----:B0-----:R-:W-:Y:S01]  /*0040*/  IADD3 R1, PT, PT, R1, -0x30, RZ ;  /* 0xffffffd001017810 */ /* 0x001fe20007ffe0ff */
[----:B------:R-:W0:Y:S01]  /*0050*/  LDCU.64 UR4, c[0x0][0x358] ;  /* 0x00006b00ff0477ac */ /* 0x000e220008000a00 */
[----:B------:R-:W3:Y:S05]  /*0060*/  LDCU.64 UR8, c[0x4][0x48] ;  /* 0x01000900ff0877ac */ /* 0x000eea0008000a00 */
[----:B------:R-:W1:Y:S08]  /*0070*/  LDC R5, c[0x0][0x360] ;  /* 0x0000d800ff057b82 */ /* 0x000e700000000800 */
[----:B------:R-:W4:Y:S08]  /*0080*/  LDC.64 R2, c[0x0][0x380] ;  /* 0x0000e000ff027b82 */ /* 0x000f300000000a00 */
[----:B------:R-:W5:Y:S01]  /*0090*/  LDC.64 R6, c[0x0][0x388] ;  /* 0x0000e200ff067b82 */ /* 0x000f620000000a00 */
[----:B-1----:R-:W-:-:S07]  /*00a0*/  IMAD R0, R5, UR7, R0 ;  /* 0x0000000705007c24 */ /* 0x002fce000f8e0200 */
[----:B------:R-:W1:Y:S01]  /*00b0*/  LDC R17, c[0x0][0x3a8] ;  /* 0x0000ea00ff117b82 */ /* 0x000e620000000800 */
[----:B------:R-:W1:Y:S01]  /*00c0*/  LDCU UR7, c[0x0][0x3a0] ;  /* 0x00007400ff0777ac */ /* 0x000e620008000800 */
[----:B------:R-:W-:-:S04]  /*00d0*/  IMAD R0, R0, 0x3, RZ ;  /* 0x0000000300007824 */ /* 0x000fc800078e02ff */
[C---:B----4-:R-:W-:Y:S02]  /*00e0*/  IMAD.WIDE R2, R0.reuse, 0x8, R2 ;  /* 0x0000000800027825 */ /* 0x050fe400078e0202 */
[----:B------:R-:W4:Y:S03]  /*00f0*/  LDC.64 R4, c[0x0][0x398] ;  /* 0x0000e600ff047b82 */ /* 0x000f260000000a00 */
[----:B0-----:R-:W4:Y:S01]  /*0100*/  LDG.E.64 R8, desc[UR4][R2.64] ;  /* 0x0000000402087981 */ /* 0x001f22000c1e1b00 */
[----:B-----5:R-:W-:-:S04]  /*0110*/  IMAD.WIDE R6, R0, 0x8, R6 ;  /* 0x0000000800067825 */ /* 0x020fc800078e0206 */
[----:B------:R-:W0:Y:S01]  /*0120*/  LDC.64 R20, c[0x0][0x390] ;  /* 0x0000e400ff147b82 */ /* 0x000e220000000a00 */
[----:B------:R-:W4:Y:S02]  /*0130*/  LDG.E.64 R10, desc[UR4][R6.64] ;  /* 0x00000004060a7981 */ /* 0x000f24000c1e1b00 */
[-C--:B----4-:R-:W-:Y:S02]  /*0140*/  DFMA R8, R10, R4.reuse, R8 ;  /* 0x000000040a08722b */ /* 0x090fe40000000008 */
[----:B------:R-:W4:Y:S05]  /*0150*/  LDG.E.64 R10, desc[UR4][R2.64+0x8] ;  /* 0x00000804020a7981 */ /* 0x000f2a000c1e1b00 */
[----:B------:R-:W-:Y:S04]  /*0160*/  STG.E.64 desc[UR4][R2.64], R8 ;  /* 0x0000000802007986 */ /* 0x000fe8000c101b04 */
[----:B------:R-:W4:Y:S02]  /*0170*/  LDG.E.64 R12, desc[UR4][R6.64+0x8] ;  /* 0x00000804060c7981 */ /* 0x000f24000c1e1b00 */
[----:B----4-:R-:W-:-:S02]  /*0180*/  DFMA R10, R12, R4, R10 ;  /* 0x000000040c0a722b */ /* 0x010fc4000000000a */
[----:B------:R-:W4:Y:S05]  /*0190*/  LDG.E.64 R12, desc[UR4][R2.64+0x10] ;  /* 0x00001004020c7981 */ /* 0x000f2a000c1e1b00 */
[----:B------:R5:W-:Y:S04]  /*01a0*/  STG.E.64 desc[UR4][R2.64+0x8], R10 ;  /* 0x0000080a02007986 */ /* 0x000be8000c101b04 */
[----:B------:R-:W4:Y:S01]  /*01b0*/  LDG.E.64 R14, desc[UR4][R6.64+0x10] ;  /* 0x00001004060e7981 */ /* 0x000f22000c1e1b00 */
[----:B-1----:R-:W-:-:S04]  /*01c0*/  IMAD R17, R17, UR7, RZ ;  /* 0x0000000711117c24 */ /* 0x002fc8000f8e02ff */
[----:B------:R-:W-:-:S04]  /*01d0*/  IMAD R17, R17, 0x3, R0 ;  /* 0x0000000311117824 */ /* 0x000fc800078e0200 */
[----:B0-----:R-:W-:Y:S01]  /*01e0*/  IMAD.WIDE R20, R17, 0x8, R20 ;  /* 0x0000000811147825 */ /* 0x001fe200078e0214 */
[----:B----4-:R-:W-:-:S07]  /*01f0*/  DFMA R4, R14, R4, R12 ;  /* 0x000000040e04722b */ /* 0x010fce000000000c */
[----:B------:R3:W-:Y:S04]  /*0200*/  STG.E.64 desc[UR4][R2.64+0x10], R4 ;  /* 0x0000100402007986 */ /* 0x0007e8000c101b04 */
[----:B------:R0:W-:Y:S04]  /*0210*/  STG.E.64 desc[UR4][R20.64], R8 ;  /* 0x0000000814007986 */ /* 0x0001e8000c101b04 */
[----:B------:R-:W4:Y:S04]  /*0220*/  LDG.E.64 R12, desc[UR4][R2.64+0x8] ;  /* 0x00000804020c7981 */ /* 0x000f28000c1e1b00 */
[----:B----4-:R0:W-:Y:S04]  /*0230*/  STG.E.64 desc[UR4][R20.64+0x8], R12 ;  /* 0x0000080c14007986 */ /* 0x0101e8000c101b04 */
[----:B------:R-:W4:Y:S01]  /*0240*/  LDG.E.64 R16, desc[UR4][R2.64+0x10] ;  /* 0x0000100402107981 */ /* 0x000f22000c1e1b00 */
[----:B------:R-:W-:-:S03]  /*0250*/  MOV R0, 0x0 ;  /* 0x0000000000007802 */ /* 0x000fc60000000f00 */
[----:B----4-:R0:W-:Y:S04]  /*0260*/  STG.E.64 desc[UR4][R20.64+0x10], R16 ;  /* 0x0000101014007986 */ /* 0x0101e8000c101b04 */
[----:B-----5:R-:W4:Y:S04]  /*0270*/  LDG.E.64 R10, desc[UR4][R2.64] ;  /* 0x00000004020a7981 */ /* 0x020f28000c1e1b00 */
[----:B------:R-:W5:Y:S01]  /*0280*/  LDG.E.64 R14, desc[UR4][R2.64+0x8] ;  /* 0x00000804020e7981 */ /* 0x000f62000c1e1b00 */
[----:B------:R-:W-:Y:S02]  /*0290*/  MOV R18, R16 ;  /* 0x0000001000127202 */ /* 0x000fe40000000f00 */
[----:B------:R-:W-:Y:S01]  /*02a0*/  MOV R19, R17 ;  /* 0x0000001100137202 */ /* 0x000fe20000000f00 */
[----:B------:R-:W1:Y:S01]  /*02b0*/  LDCU UR4, c[0x0][0x2f8] ;  /* 0x00005f00ff0477ac */ /* 0x000e620008000800 */
[----:B------:R0:W0:Y:S03]  /*02c0*/  LDC.64 R22, c[0x4][R0] ;  /* 0x0100000000167b82 */ /* 0x0000260000000a00 */
[----:B------:R0:W-:Y:S01]  /*02d0*/  STL.128 [R1+0x20], R16 ;  /* 0x0000201001007387 */ /* 0x0001e20000100c00 */
[----:B---3--:R-:W-:-:S02]  /*02e0*/  MOV R4, UR8 ;  /* 0x0000000800047c02 */ /* 0x008fc40008000f00 */
[----:B------:R-:W-:Y:S02]  /*02f0*/  MOV R5, UR9 ;  /* 0x0000000900057c02 */ /* 0x000fe40008000f00 */
[----:B-1----:R-:W-:-:S04]  /*0300*/  IADD3 R6, P0, PT, R1, UR4, RZ ;  /* 0x0000000401067c10 */ /* 0x002fc8000ff1e0ff */
[----:B--2---:R-:W-:Y:S01]  /*0310*/  IADD3.X R7, PT, PT, RZ, UR6, RZ, P0, !PT ;  /* 0x00000006ff077c10 */ /* 0x004fe200087fe4ff */
[----:B----4-:R1:W-:Y:S04]  /*0320*/  STL.128 [R1], R8 ;  /* 0x0000000801007387 */ /* 0x0103e80000100c00 */
[----:B0----5:R1:W-:Y:S04]  /*0330*/  STL.128 [R1+0x10], R12 ;  /* 0x0000100c01007387 */ /* 0x0213e80000100c00 */
[----:B------:R-:W-:-:S07]  /*0340*/  LEPC R20, `(.L_x_0) ;  /* 0x000000001014794e */ /* 0x000fce0000000000 */
[----:B-1----:R-:W-:Y:S05]  /*0350*/  CALL.ABS.NOINC R22 ;  /* 0x0000000016007343 */ /* 0x002fea0003c00000 */
.L_x_0:
[----:B------:R-:W-:Y:S05]  /*0360*/  EXIT ;  /* 0x000000000000794d */ /* 0x000fea0003800000 */
.L_x_1:
[----:B------:R-:W-:-:S00]  /*0370*/  BRA `(.L_x_1) ;  /* 0xfffffffc00fc7947 */ /* 0x000fc0000383ffff */
[----:B------:R-:W-:-:S00]  /*0380*/  NOP ;  /* 0x0000000000007918 */ /* 0x000fc00000000000 */
[----:B------:R-:W-:-:S00]  /*0390*/  NOP ;  /* 0x0000000000007918 */ /* 0x000fc00000000000 */
[----:B------:R-:W-:-:S00]  /*03a0*/  NOP ;  /* 0x0000000000007918 */ /* 0x000fc00000000000 */
[----:B------:R-:W-:-:S00]  /*03b0*/  NOP ;  /* 0x0000000000007918 */ /* 0x000fc00000000000 */
[----:B------:R-:W-:-:S00]  /*03c0*/  NOP ;  /* 0x0000000000007918 */ /* 0x000fc00000000000 */
[----:B------:R-:W-:-:S00]  /*03d0*/  NOP ;  /* 0x0000000000007918 */ /* 0x000fc00000000000 */
[----:B------:R-:W-:-:S00]  /*03e0*/  NOP ;  /* 0x0000000000007918 */ /* 0x000fc00000000000 */
[----:B------:R-:W-:-:S00]  /*03f0*/  NOP ;  /* 0x0000000000007918 */ /* 0x000fc00000000000 */
.L_x_37:


//--------------------- .text._Z14get_vel_kernelPdS_d --------------------------
	.section	.text._Z14get_vel_kernelPdS_d,"ax",@progbits
	.align	128
        .global         _Z14get_vel_kernelPdS_d
        .type           _Z14get_vel_kernelPdS_d,@function
        .size           _Z14get_vel_kernelPdS_d,(.L_x_38 - _Z14get_vel_kernelPdS_d)
        .other          _Z14get_vel_kernelPdS_d,@"STO_CUDA_ENTRY STV_DEFAULT"
_Z14get_vel_kernelPdS_d:
.text._Z14get_vel_kernelPdS_d:
[----:B------:R-:W-:Y:S01]  /*0000*/  LDC R1, c[0x0][0x37c] ;  /* 0x0000df00ff017b82 */ /* 0x000fe20000000800 */
[----:B------:R-:W0:Y:S07]  /*0010*/  S2R R0, SR_TID.X ;  /* 0x0000000000007919 */ /* 0x000e2e0000002100 */
[----:B------:R-:W0:Y:S01]  /*0020*/  S2UR UR6, SR_CTAID.X ;  /* 0x00000000000679c3 */ /* 0x000e220000002500 */
[----:B------:R-:W1:Y:S07]  /*0030*/  LDCU.64 UR4, c[0x0][0x358] ;  /* 0x00006b00ff0477ac */ /* 0x000e6e0008000a00 */
[----:B------:R-:W0:Y:S08]  /*0040*/  LDC R5, c[0x0][0x360] ;  /* 0x0000d800ff057b82 */ /* 0x000e300000000800 */
[----:B------:R-:W2:Y:S08]  /*0050*/  LDC.64 R6, c[0x0][0x388] ;  /* 0x0000e200ff067b82 */ /* 0x000eb00000000a00 */
[----:B------:R-:W3:Y:S01]  /*0060*/  LDC.64 R2, c[0x0][0x380] ;  /* 0x0000e000ff027b82 */ /* 0x000ee20000000a00 */
[----:B0-----:R-:W-:Y:S01]  /*0070*/  IMAD R0, R5, UR6, R0 ;  /* 0x0000000605007c24 */ /* 0x001fe2000f8e0200 */
[----:B------:R-:W0:Y:S04]  /*0080*/  LDCU.64 UR6, c[0x0][0x390] ;  /* 0x00007200ff0677ac */ /* 0x000e280008000a00 */
[----:B------:R-:W-:-:S05]  /*0090*/  LEA R5, R0, R0, 0x1 ;  /* 0x0000000000057211 */ /* 0x000fca00078e08ff */
[----:B--2---:R-:W-:-:S05]  /*00a0*/  IMAD.WIDE R6, R5, 0x8, R6 ;  /* 0x0000000805067825 */ /* 0x004fca00078e0206 */
[----:B-1----:R-:W0:Y:S01]  /*00b0*/  LDG.E.64 R8, desc[UR4][R6.64] ;  /* 0x0000000406087981 */ /* 0x002e22000c1e1b00 */
[----:B---3--:R-:W-:-:S05]  /*00c0*/  IMAD.WIDE R2, R5, 0x8, R2 ;  /* 0x0000000805027825 */ /* 0x008fca00078e0202 */
[----:B------:R-:W2:Y:S01]  /*00d0*/  LDG.E.64 R4, desc[UR4][R2.64] ;  /* 0x0000000402047981 */ /* 0x000ea2000c1e1b00 */
[----:B0-----:R-:W-:-:S08]  /*00e0*/  DMUL R8, R8, UR6 ;  /* 0x0000000608087c28 */ /* 0x001fd00008000000 */
[----:B--2---:R-:W-:Y:S02]  /*00f0*/  DFMA R4, R8, 0.5, R4 ;  /* 0x3fe000000804782b */ /* 0x004fe40000000004 */
[----:B------:R-:W2:Y:S05]  /*0100*/  LDG.E.64 R8, desc[UR4][R2.64+0x8] ;  /* 0x0000080402087981 */ /* 0x000eaa000c1e1b00 */
[----:B------:R-:W-:Y:S04]  /*0110*/  STG.E.64 desc[UR4][R2.64], R4 ;  /* 0x0000000402007986 */ /* 0x000fe8000c101b04 */
[----:B------:R-:W3:Y:S02]  /*0120*/  LDG.E.64 R10, desc[UR4][R6.64+0x8] ;  /* 0x00000804060a7981 */ /* 0x000ee4000c1e1b00 */
[----:B---3--:R-:W-:-:S08]  /*0130*/  DMUL R10, R10, UR6 ;  /* 0x000000060a0a7c28 */ /* 0x008fd00008000000 */
[----:B--2---:R-:W-:Y:S02]  /*0140*/  DFMA R8, R10, 0.5, R8 ;  /* 0x3fe000000a08782b */ /* 0x004fe40000000008 */
[----:B------:R-:W2:Y:S05]  /*0150*/  LDG.E.64 R10, desc[UR4][R2.64+0x10] ;  /* 0x00001004020a7981 */ /* 0x000eaa000c1e1b00 */
[----:B------:R-:W-:Y:S04]  /*0160*/  STG.E.64 desc[UR4][R2.64+0x8], R8 ;  /* 0x0000080802007986 */ /* 0x000fe8000c101b04 */
[----:B------:R-:W3:Y:S02]  /*0170*/  LDG.E.64 R12, desc[UR4][R6.64+0x10] ;  /* 0x00001004060c7981 */ /* 0x000ee4000c1e1b00 */
[----:B---3--:R-:W-:-:S08]  /*0180*/  DMUL R12, R12, UR6 ;  /* 0x000000060c0c7c28 */ /* 0x008fd00008000000 */
[----:B--2---:R-:W-:-:S07]  /*0190*/  DFMA R10, R12, 0.5, R10 ;  /* 0x3fe000000c0a782b */ /* 0x004fce000000000a */
[----:B------:R-:W-:Y:S01]  /*01a0*/  STG.E.64 desc[UR4][R2.64+0x10], R10 ;  /* 0x0000100a02007986 */ /* 0x000fe2000c101b04 */
[----:B------:R-:W-:Y:S05]  /*01b0*/  EXIT ;  /* 0x000000000000794d */ /* 0x000fea0003800000 */
.L_x_2:
        /* <DEDUP_REMOVED lines=12> */
.L_x_38:


//--------------------- .text._Z14get_acc_kernelPdS_S_di --------------------------
	.section	.text._Z14get_acc_kernelPdS_S_di,"ax",@progbits
	.align	128
        .global         _Z14get_acc_kernelPdS_S_di
        .type           _Z14get_acc_kernelPdS_S_di,@function
        .size           _Z14get_acc_kernelPdS_S_di,(.L_x_36 - _Z14get_acc_kernelPdS_S_di)
        .other          _Z14get_acc_kernelPdS_S_di,@"STO_CUDA_ENTRY STV_DEFAULT"
_Z14get_acc_kernelPdS_S_di:
.text._Z14get_acc_kernelPdS_S_di:
[----:B------:R-:W-:Y:S01]  /*0000*/  LDC R1, c[0x0][0x37c] ;  /* 0x0000df00ff017b82 */ /* 0x000fe20000000800 */
[----:B------:R-:W0:Y:S01]  /*0010*/  S2R R35, SR_TID.X ;  /* 0x0000000000237919 */ /* 0x000e220000002100 */
[----:B------:R-:W1:Y:S06]  /*0020*/  LDCU UR4, c[0x0][0x3a0] ;  /* 0x00007400ff0477ac */ /* 0x000e6c0008000800 */
[----:B------:R-:W0:Y:S01]  /*0030*/  S2UR UR5, SR_CTAID.X ;  /* 0x00000000000579c3 */ /* 0x000e220000002500 */
[----:B------:R-:W-:Y:S02]  /*0040*/  CS2R R8, SRZ ;  /* 0x0000000000087805 */ /* 0x000fe4000001ff00 */
[----:B------:R-:W-:-:S02]  /*0050*/  CS2R R6, SRZ ;  /* 0x0000000000067805 */ /* 0x000fc4000001ff00 */
[----:B------:R-:W-:Y:S01]  /*0060*/  CS2R R4, SRZ ;  /* 0x0000000000047805 */ /* 0x000fe2000001ff00 */
[----:B------:R-:W2:Y:S02]  /*0070*/  LDCU.64 UR6, c[0x0][0x358] ;  /* 0x00006b00ff0677ac */ /* 0x000ea40008000a00 */
[----:B------:R-:W0:Y:S01]  /*0080*/  LDC R0, c[0x0][0x360] ;  /* 0x0000d800ff007b82 */ /* 0x000e220000000800 */
[----:B-1----:R-:W-:Y:S01]  /*0090*/  UISETP.GE.AND UP0, UPT, UR4, 0x1, UPT ;  /* 0x000000010400788c */ /* 0x002fe2000bf06270 */
[----:B0-----:R-:W-:-:S08]  /*00a0*/  IMAD R35, R0, UR5, R35 ;  /* 0x0000000500237c24 */ /* 0x001fd0000f8e0223 */
[----:B--2---:R-:W-:Y:S05]  /*00b0*/  BRA.U !UP0, `(.L_x_3) ;  /* 0x0000000d08807547 */ /* 0x004fea000b800000 */
[----:B------:R-:W-:Y:S01]  /*00c0*/  IMAD.MOV R34, RZ, RZ, -R35 ;  /* 0x000000ffff227224 */ /* 0x000fe200078e0a23 */
[----:B------:R-:W-:Y:S01]  /*00d0*/  CS2R R4, SRZ ;  /* 0x0000000000047805 */ /* 0x000fe2000001ff00 */
[----:B------:R-:W-:Y:S01]  /*00e0*/  IMAD.MOV.U32 R0, RZ, RZ, RZ ;  /* 0x000000ffff007224 */ /* 0x000fe200078e00ff */
[----:B------:R-:W-:Y:S02]  /*00f0*/  CS2R R6, SRZ ;  /* 0x0000000000067805 */ /* 0x000fe4000001ff00 */
[----:B------:R-:W-:Y:S01]  /*0100*/  CS2R R8, SRZ ;  /* 0x0000000000087805 */ /* 0x000fe2000001ff00 */
[----:B------:R-:W0:Y:S01]  /*0110*/  LDCU.64 UR8, c[0x0][0x388] ;  /* 0x00007100ff0877ac */ /* 0x000e220008000a00 */
[----:B------:R-:W-:-:S12]  /*0120*/  UIADD3 UR4, UPT, UPT, -UR4, URZ, URZ ;  /* 0x000000ff04047290 */ /* 0x000fd8000fffe1ff */
.L_x_26:
[----:B------:R-:W-:Y:S01]  /*0130*/  ISETP.NE.AND P0, PT, R34, RZ, PT ;  /* 0x000000ff2200720c */ /* 0x000fe20003f05270 */
[----:B------:R-:W-:Y:S01]  /*0140*/  UIADD3 UR4, UPT, UPT, UR4, 0x1, URZ ;  /* 0x0000000104047890 */ /* 0x000fe2000fffe0ff */
[----:B------:R-:W-:Y:S03]  /*0150*/  BSSY.RECONVERGENT B0, `(.L_x_4) ;  /* 0x00000d1000007945 */ /* 0x000fe60003800200 */
[----:B------:R-:W-:-:S08]  /*0160*/  UISETP.NE.AND UP1, UPT, UR4, URZ, UPT ;  /* 0x000000ff0400728c */ /* 0x000fd0000bf25270 */
[----:B------:R-:W-:Y:S05]  /*0170*/  @!P0 BRA `(.L_x_5) ;  /* 0x0000000c00388947 */ /* 0x000fea0003800000 */
[----:B------:R-:W1:Y:S01]  /*0180*/  LDC.64 R20, c[0x0][0x380] ;  /* 0x0000e000ff147b82 */ /* 0x000e620000000a00 */
[----:B------:R-:W-:Y:S02]  /*0190*/  IMAD R3, R35, 0x3, RZ ;  /* 0x0000000323037824 */ /* 0x000fe400078e02ff */
[----:B-1----:R-:W-:-:S04]  /*01a0*/  IMAD.WIDE.U32 R16, R0, 0x8, R20 ;  /* 0x0000000800107825 */ /* 0x002fc800078e0014 */
[----:B------:R-:W-:Y:S01]  /*01b0*/  IMAD.WIDE R20, R3, 0x8, R20 ;  /* 0x0000000803147825 */ /* 0x000fe200078e0214 */
[----:B------:R-:W2:Y:S04]  /*01c0*/  LDG.E.64 R10, desc[UR6][R16.64] ;  /* 0x00000006100a7981 */ /* 0x000ea8000c1e1b00 */
[----:B------:R-:W2:Y:S04]  /*01d0*/  LDG.E.64 R2, desc[UR6][R20.64] ;  /* 0x0000000614027981 */ /* 0x000ea8000c1e1b00 */
[----:B------:R-:W3:Y:S04]  /*01e0*/  LDG.E.64 R12, desc[UR6][R16.64+0x8] ;  /* 0x00000806100c7981 */ /* 0x000ee8000c1e1b00 */
[----:B------:R-:W3:Y:S04]  /*01f0*/  LDG.E.64 R14, desc[UR6][R20.64+0x8] ;  /* 0x00000806140e7981 */ /* 0x000ee8000c1e1b00 */
[----:B------:R-:W4:Y:S04]  /*0200*/  LDG.E.64 R18, desc[UR6][R16.64+0x10] ;  /* 0x0000100610127981 */ /* 0x000f28000c1e1b00 */
[----:B------:R-:W4:Y:S01]  /*0210*/  LDG.E.64 R22, desc[UR6][R20.64+0x10] ;  /* 0x0000100614167981 */ /* 0x000f22000c1e1b00 */
[----:B------:R-:W-:Y:S01]  /*0220*/  BSSY.RECONVERGENT B1, `(.L_x_6) ;  /* 0x000000a000017945 */ /* 0x000fe20003800200 */
[----:B--2---:R-:W-:-:S08]  /*0230*/  DADD R10, R10, -R2 ;  /* 0x000000000a0a7229 */ /* 0x004fd00000000802 */
[----:B------:R-:W-:Y:S02]  /*0240*/  DADD R36, -RZ, |R10| ;  /* 0x00000000ff247229 */ /* 0x000fe4000000050a */
[----:B---3--:R-:W-:Y:S01]  /*0250*/  DADD R12, R12, -R14 ;  /* 0x000000000c0c7229 */ /* 0x008fe2000000080e */
[----:B------:R-:W-:Y:S02]  /*0260*/  IMAD.MOV.U32 R2, RZ, RZ, RZ ;  /* 0x000000ffff027224 */ /* 0x000fe400078e00ff */
[----:B------:R-:W-:Y:S01]  /*0270*/  IMAD.MOV.U32 R3, RZ, RZ, 0x40000000 ;  /* 0x40000000ff037424 */ /* 0x000fe200078e00ff */
[----:B----4-:R-:W-:-:S04]  /*0280*/  DADD R14, R18, -R22 ;  /* 0x00000000120e7229 */ /* 0x010fc80000000816 */
[----:B------:R-:W-:Y:S01]  /*0290*/  IMAD.MOV.U32 R18, RZ, RZ, R36 ;  /* 0x000000ffff127224 */ /* 0x000fe200078e0024 */
[----:B------:R-:W-:-:S07]  /*02a0*/  MOV R36, 0x2c0 ;  /* 0x000002c000247802 */ /* 0x000fce0000000f00 */
[----:B0-----:R-:W-:Y:S05]  /*02b0*/  CALL.REL.NOINC `($_Z14get_acc_kernelPdS_S_di$__internal_accurate_pow) ;  /* 0x00000010009c7944 */ /* 0x001fea0003c00000 */
[----:B------:R-:W-:Y:S05]  /*02c0*/  BSYNC.RECONVERGENT B1 ;  /* 0x0000000000017941 */ /* 0x000fea0003800200 */
.L_x_6:
[C---:B------:R-:W-:Y:S01]  /*02d0*/  DADD R16, R10.reuse, 2 ;  /* 0x400000000a107429 */ /* 0x040fe20000000000 */
[----:B------:R-:W-:Y:S01]  /*02e0*/  BSSY.RECONVERGENT B1, `(.L_x_7) ;  /* 0x000000f000017945 */ /* 0x000fe20003800200 */
[----:B------:R-:W-:Y:S02]  /*02f0*/  DADD R36, -RZ, |R12| ;  /* 0x00000000ff247229 */ /* 0x000fe4000000050c */
[----:B------:R-:W-:-:S06]  /*0300*/  DSETP.NEU.AND P0, PT, R10, RZ, PT ;  /* 0x000000ff0a00722a */ /* 0x000fcc0003f0d000 */
[----:B------:R-:W-:Y:S02]  /*0310*/  LOP3.LUT R16, R17, 0x7ff00000, RZ, 0xc0, !PT ;  /* 0x7ff0000011107812 */ /* 0x000fe400078ec0ff */
[----:B------:R-:W-:Y:S01]  /*0320*/  FSEL R17, R25, RZ, P0 ;  /* 0x000000ff19117208 */ /* 0x000fe20000000000 */
[----:B------:R-:W-:Y:S01]  /*0330*/  IMAD.MOV.U32 R18, RZ, RZ, R36 ;  /* 0x000000ffff127224 */ /* 0x000fe200078e0024 */
[----:B------:R-:W-:Y:S02]  /*0340*/  ISETP.NE.AND P1, PT, R16, 0x7ff00000, PT ;  /* 0x7ff000001000780c */ /* 0x000fe40003f25270 */
[----:B------:R-:W-:-:S11]  /*0350*/  FSEL R16, R24, RZ, P0 ;  /* 0x000000ff18107208 */ /* 0x000fd60000000000 */
[----:B------:R-:W-:Y:S05]  /*0360*/  @P1 BRA `(.L_x_8) ;  /* 0x0000000000181947 */ /* 0x000fea0003800000 */
[----:B------:R-:W-:-:S14]  /*0370*/  DSETP.NAN.AND P0, PT, R10, R10, PT ;  /* 0x0000000a0a00722a */ /* 0x000fdc0003f08000 */
[----:B------:R-:W-:Y:S01]  /*0380*/  @P0 DADD R16, R10, 2 ;  /* 0x400000000a100429 */ /* 0x000fe20000000000 */
[----:B------:R-:W-:Y:S10]  /*0390*/  @P0 BRA `(.L_x_8) ;  /* 0x00000000000c0947 */ /* 0x000ff40003800000 */
[----:B------:R-:W-:-:S14]  /*03a0*/  DSETP.NEU.AND P0, PT, |R10|, +INF , PT ;  /* 0x7ff000000a00742a */ /* 0x000fdc0003f0d200 */
[----:B------:R-:W-:Y:S02]  /*03b0*/  @!P0 IMAD.MOV.U32 R16, RZ, RZ, 0x0 ;  /* 0x00000000ff108424 */ /* 0x000fe400078e00ff */
[----:B------:R-:W-:-:S07]  /*03c0*/  @!P0 IMAD.MOV.U32 R17, RZ, RZ, 0x7ff00000 ;  /* 0x7ff00000ff118424 */ /* 0x000fce00078e00ff */
.L_x_8:
[----:B------:R-:W-:Y:S05]  /*03d0*/  BSYNC.RECONVERGENT B1 ;  /* 0x0000000000017941 */ /* 0x000fea0003800200 */
.L_x_7:
[----:B------:R-:W-:Y:S01]  /*03e0*/  BSSY.RECONVERGENT B1, `(.L_x_9) ;  /* 0x0000004000017945 */ /* 0x000fe20003800200 */
[----:B------:R-:W-:Y:S01]  /*03f0*/  IMAD.MOV.U32 R3, RZ, RZ, 0x40000000 ;  /* 0x40000000ff037424 */ /* 0x000fe200078e00ff */
[----:B------:R-:W-:-:S07]  /*0400*/  MOV R36, 0x420 ;  /* 0x0000042000247802 */ /* 0x000fce0000000f00 */
[----:B------:R-:W-:Y:S05]  /*0410*/  CALL.REL.NOINC `($_Z14get_acc_kernelPdS_S_di$__internal_accurate_pow) ;  /* 0x0000001000447944 */ /* 0x000fea0003c00000 */
[----:B------:R-:W-:Y:S05]  /*0420*/  BSYNC.RECONVERGENT B1 ;  /* 0x0000000000017941 */ /* 0x000fea0003800200 */
.L_x_9:
[C---:B------:R-:W-:Y:S01]  /*0430*/  DADD R18, R12.reuse, 2 ;  /* 0x400000000c127429 */ /* 0x040fe20000000000 */
[----:B------:R-:W-:Y:S01]  /*0440*/  BSSY.RECONVERGENT B1, `(.L_x_10) ;  /* 0x0000012000017945 */ /* 0x000fe20003800200 */
[----:B------:R-:W-:Y:S02]  /*0450*/  DSETP.NEU.AND P1, PT, R12, RZ, PT ;  /* 0x000000ff0c00722a */ /* 0x000fe40003f2d000 */
[----:B------:R-:W-:Y:S02]  /*0460*/  DSETP.NEU.AND P3, PT, R10, 1, PT ;  /* 0x3ff000000a00742a */ /* 0x000fe40003f6d000 */
[----:B------:R-:W-:Y:S02]  /*0470*/  DSETP.NEU.AND P0, PT, R12, 1, PT ;  /* 0x3ff000000c00742a */ /* 0x000fe40003f0d000 */
[----:B------:R-:W-:Y:S01]  /*0480*/  DADD R36, -RZ, |R14| ;  /* 0x00000000ff247229 */ /* 0x000fe2000000050e */
[----:B------:R-:W-:Y:S02]  /*0490*/  FSEL R24, R24, RZ, P1 ;  /* 0x000000ff18187208 */ /* 0x000fe40000800000 */
[----:B------:R-:W-:-:S02]  /*04a0*/  LOP3.LUT R18, R19, 0x7ff00000, RZ, 0xc0, !PT ;  /* 0x7ff0000013127812 */ /* 0x000fc400078ec0ff */
[----:B------:R-:W-:Y:S02]  /*04b0*/  FSEL R25, R25, RZ, P1 ;  /* 0x000000ff19197208 */ /* 0x000fe40000800000 */
[----:B------:R-:W-:Y:S02]  /*04c0*/  ISETP.NE.AND P2, PT, R18, 0x7ff00000, PT ;  /* 0x7ff000001200780c */ /* 0x000fe40003f45270 */
[----:B------:R-:W-:Y:S02]  /*04d0*/  FSEL R16, R16, RZ, P3 ;  /* 0x000000ff10107208 */ /* 0x000fe40001800000 */
[----:B------:R-:W-:-:S09]  /*04e0*/  FSEL R17, R17, 1.875, P3 ;  /* 0x3ff0000011117808 */ /* 0x000fd20001800000 */
[----:B------:R-:W-:Y:S05]  /*04f0*/  @P2 BRA `(.L_x_11) ;  /* 0x0000000000182947 */ /* 0x000fea0003800000 */
[----:B------:R-:W-:-:S14]  /*0500*/  DSETP.NAN.AND P1, PT, R12, R12, PT ;  /* 0x0000000c0c00722a */ /* 0x000fdc0003f28000 */
[----:B------:R-:W-:Y:S01]  /*0510*/  @P1 DADD R24, R12, 2 ;  /* 0x400000000c181429 */ /* 0x000fe20000000000 */
[----:B------:R-:W-:Y:S10]  /*0520*/  @P1 BRA `(.L_x_11) ;  /* 0x00000000000c1947 */ /* 0x000ff40003800000 */
[----:B------:R-:W-:-:S14]  /*0530*/  DSETP.NEU.AND P1, PT, |R12|, +INF , PT ;  /* 0x7ff000000c00742a */ /* 0x000fdc0003f2d200 */
[----:B------:R-:W-:Y:S02]  /*0540*/  @!P1 IMAD.MOV.U32 R24, RZ, RZ, 0x0 ;  /* 0x00000000ff189424 */ /* 0x000fe400078e00ff */
[----:B------:R-:W-:-:S07]  /*0550*/  @!P1 IMAD.MOV.U32 R25, RZ, RZ, 0x7ff00000 ;  /* 0x7ff00000ff199424 */ /* 0x000fce00078e00ff */
.L_x_11:
[----:B------:R-:W-:Y:S05]  /*0560*/  BSYNC.RECONVERGENT B1 ;  /* 0x0000000000017941 */ /* 0x000fea0003800200 */
.L_x_10:
[----:B------:R-:W-:Y:S01]  /*0570*/  FSEL R18, R24, RZ, P0 ;  /* 0x000000ff18127208 */ /* 0x000fe20000000000 */
[----:B------:R-:W-:Y:S01]  /*0580*/  BSSY.RECONVERGENT B1, `(.L_x_12) ;  /* 0x0000007000017945 */ /* 0x000fe20003800200 */
[----:B------:R-:W-:Y:S01]  /*0590*/  FSEL R19, R25, 1.875, P0 ;  /* 0x3ff0000019137808 */ /* 0x000fe20000000000 */
[----:B------:R-:W-:-:S05]  /*05a0*/  IMAD.MOV.U32 R3, RZ, RZ, 0x40000000 ;  /* 0x40000000ff037424 */ /* 0x000fca00078e00ff */
[----:B------:R-:W-:Y:S01]  /*05b0*/  DADD R16, R16, R18 ;  /* 0x0000000010107229 */ /* 0x000fe20000000012 */
[----:B------:R-:W-:Y:S01]  /*05c0*/  IMAD.MOV.U32 R18, RZ, RZ, R36 ;  /* 0x000000ffff127224 */ /* 0x000fe200078e0024 */
[----:B------:R-:W-:-:S09]  /*05d0*/  MOV R36, 0x5f0 ;  /* 0x000005f000247802 */ /* 0x000fd20000000f00 */
[----:B------:R-:W-:Y:S05]  /*05e0*/  CALL.REL.NOINC `($_Z14get_acc_kernelPdS_S_di$__internal_accurate_pow) ;  /* 0x0000000c00d07944 */ /* 0x000fea0003c00000 */
[----:B------:R-:W-:Y:S05]  /*05f0*/  BSYNC.RECONVERGENT B1 ;  /* 0x0000000000017941 */ /* 0x000fea0003800200 */
.L_x_12:
[C---:B------:R-:W-:Y:S01]  /*0600*/  DADD R18, R14.reuse, 2 ;  /* 0x400000000e127429 */ /* 0x040fe20000000000 */
[----:B------:R-:W-:Y:S01]  /*0610*/  BSSY.RECONVERGENT B1, `(.L_x_13) ;  /* 0x000000e000017945 */ /* 0x000fe20003800200 */
[C---:B------:R-:W-:Y:S02]  /*0620*/  DSETP.NEU.AND P1, PT, R14.reuse, RZ, PT ;  /* 0x000000ff0e00722a */ /* 0x040fe40003f2d000 */
[----:B------:R-:W-:-:S04]  /*0630*/  DSETP.NEU.AND P0, PT, R14, 1, PT ;  /* 0x3ff000000e00742a */ /* 0x000fc80003f0d000 */
[----:B------:R-:W-:Y:S02]  /*0640*/  FSEL R24, R24, RZ, P1 ;  /* 0x000000ff18187208 */ /* 0x000fe40000800000 */
[----:B------:R-:W-:Y:S02]  /*0650*/  LOP3.LUT R18, R19, 0x7ff00000, RZ, 0xc0, !PT ;  /* 0x7ff0000013127812 */ /* 0x000fe400078ec0ff */
[----:B------:R-:W-:Y:S02]  /*0660*/  FSEL R25, R25, RZ, P1 ;  /* 0x000000ff19197208 */ /* 0x000fe40000800000 */
[----:B------:R-:W-:-:S13]  /*0670*/  ISETP.NE.AND P2, PT, R18, 0x7ff00000, PT ;  /* 0x7ff000001200780c */ /* 0x000fda0003f45270 */
[----:B------:R-:W-:Y:S05]  /*0680*/  @P2 BRA `(.L_x_14) ;  /* 0x0000000000182947 */ /* 0x000fea0003800000 */
[----:B------:R-:W-:-:S14]  /*0690*/  DSETP.NAN.AND P1, PT, R14, R14, PT ;  /* 0x0000000e0e00722a */ /* 0x000fdc0003f28000 */
[----:B------:R-:W-:Y:S01]  /*06a0*/  @P1 DADD R24, R14, 2 ;  /* 0x400000000e181429 */ /* 0x000fe20000000000 */
[----:B------:R-:W-:Y:S10]  /*06b0*/  @P1 BRA `(.L_x_14) ;  /* 0x00000000000c1947 */ /* 0x000ff40003800000 */
[----:B------:R-:W-:-:S14]  /*06c0*/  DSETP.NEU.AND P1, PT, |R14|, +INF , PT ;  /* 0x7ff000000e00742a */ /* 0x000fdc0003f2d200 */
[----:B------:R-:W-:Y:S02]  /*06d0*/  @!P1 IMAD.MOV.U32 R24, RZ, RZ, 0x0 ;  /* 0x00000000ff189424 */ /* 0x000fe400078e00ff */
[----:B------:R-:W-:-:S07]  /*06e0*/  @!P1 IMAD.MOV.U32 R25, RZ, RZ, 0x7ff00000 ;  /* 0x7ff00000ff199424 */ /* 0x000fce00078e00ff */
.L_x_14:
[----:B------:R-:W-:Y:S05]  /*06f0*/  BSYNC.RECONVERGENT B1 ;  /* 0x0000000000017941 */ /* 0x000fea0003800200 */
.L_x_13:
[----:B------:R-:W-:Y:S01]  /*0700*/  FSEL R18, R24, RZ, P0 ;  /* 0x000000ff18127208 */ /* 0x000fe20000000000 */
[----:B------:R-:W-:Y:S01]  /*0710*/  BSSY.RECONVERGENT B1, `(.L_x_15) ;  /* 0x0000008000017945 */ /* 0x000fe20003800200 */
[----:B------:R-:W-:Y:S01]  /*0720*/  FSEL R19, R25, 1.875, P0 ;  /* 0x3ff0000019137808 */ /* 0x000fe20000000000 */
[----:B------:R-:W-:Y:S01]  /*0730*/  IMAD.MOV.U32 R37, RZ, RZ, 0x3fb99999 ;  /* 0x3fb99999ff257424 */ /* 0x000fe200078e00ff */
[----:B------:R-:W-:Y:S01]  /*0740*/  MOV R36, 0x790 ;  /* 0x0000079000247802 */ /* 0x000fe20000000f00 */
[----:B------:R-:W-:-:S03]  /*0750*/  IMAD.MOV.U32 R3, RZ, RZ, 0x40000000 ;  /* 0x40000000ff037424 */ /* 0x000fc600078e00ff */
[----:B------:R-:W-:Y:S01]  /*0760*/  DADD R16, R16, R18 ;  /* 0x0000000010107229 */ /* 0x000fe20000000012 */
[----:B------:R-:W-:-:S10]  /*0770*/  IMAD.MOV.U32 R18, RZ, RZ, -0x66666666 ;  /* 0x9999999aff127424 */ /* 0x000fd400078e00ff */
[----:B------:R-:W-:Y:S05]  /*0780*/  CALL.REL.NOINC `($_Z14get_acc_kernelPdS_S_di$__internal_accurate_pow) ;  /* 0x0000000c00687944 */ /* 0x000fea0003c00000 */
[----:B------:R-:W-:Y:S05]  /*0790*/  BSYNC.RECONVERGENT B1 ;  /* 0x0000000000017941 */ /* 0x000fea0003800200 */
.L_x_15:
[----:B------:R-:W-:Y:S01]  /*07a0*/  DADD R16, R16, R24 ;  /* 0x0000000010107229 */ /* 0x000fe20000000018 */
[----:B------:R-:W-:Y:S07]  /*07b0*/  BSSY.RECONVERGENT B1, `(.L_x_16) ;  /* 0x000000d000017945 */ /* 0x000fee0003800200 */
[----:B------:R-:W-:-:S14]  /*07c0*/  DSETP.NEU.AND P0, PT, R16, RZ, PT ;  /* 0x000000ff1000722a */ /* 0x000fdc0003f0d000 */
[----:B------:R-:W-:Y:S02]  /*07d0*/  @!P0 IMAD.MOV.U32 R24, RZ, RZ, 0x0 ;  /* 0x00000000ff188424 */ /* 0x000fe400078e00ff */
[----:B------:R-:W-:Y:S01]  /*07e0*/  @!P0 IMAD.MOV.U32 R25, RZ, RZ, 0x7ff00000 ;  /* 0x7ff00000ff198424 */ /* 0x000fe200078e00ff */
[----:B------:R-:W-:Y:S06]  /*07f0*/  @!P0 BRA `(.L_x_17) ;  /* 0x0000000000208947 */ /* 0x000fec0003800000 */
[----:B------:R-:W-:Y:S01]  /*0800*/  DADD R18, -RZ, |R16| ;  /* 0x00000000ff127229 */ /* 0x000fe20000000510 */
[----:B------:R-:W-:Y:S01]  /*0810*/  ISETP.GE.AND P0, PT, R17, RZ, PT ;  /* 0x000000ff1100720c */ /* 0x000fe20003f06270 */
[----:B------:R-:W-:Y:S01]  /*0820*/  IMAD.MOV.U32 R3, RZ, RZ, -0x40080000 ;  /* 0xbff80000ff037424 */ /* 0x000fe200078e00ff */
[----:B------:R-:W-:-:S07]  /*0830*/  MOV R36, 0x860 ;  /* 0x0000086000247802 */ /* 0x000fce0000000f00 */
[----:B------:R-:W-:-:S07]  /*0840*/  IMAD.MOV.U32 R37, RZ, RZ, R19 ;  /* 0x000000ffff257224 */ /* 0x000fce00078e0013 */
[----:B------:R-:W-:Y:S05]  /*0850*/  CALL.REL.NOINC `($_Z14get_acc_kernelPdS_S_di$__internal_accurate_pow) ;  /* 0x0000000c00347944 */ /* 0x000fea0003c00000 */
[----:B------:R-:W-:Y:S02]  /*0860*/  FSEL R24, R24, RZ, P0 ;  /* 0x000000ff18187208 */ /* 0x000fe40000000000 */
[----:B------:R-:W-:-:S07]  /*0870*/  FSEL R25, R25, -QNAN , P0 ;  /* 0xfff8000019197808 */ /* 0x000fce0000000000 */
.L_x_17:
[----:B------:R-:W-:Y:S05]  /*0880*/  BSYNC.RECONVERGENT B1 ;  /* 0x0000000000017941 */ /* 0x000fea0003800200 */
.L_x_16:
[----:B------:R-:W-:Y:S02]  /*0890*/  IMAD.U32 R18, RZ, RZ, UR8 ;  /* 0x00000008ff127e24 */ /* 0x000fe4000f8e00ff */
[----:B------:R-:W-:-:S06]  /*08a0*/  IMAD.U32 R19, RZ, RZ, UR9 ;  /* 0x00000009ff137e24 */ /* 0x000fcc000f8e00ff */
[----:B------:R-:W5:Y:S01]  /*08b0*/  LDG.E.64 R18, desc[UR6][R18.64] ;  /* 0x0000000612127981 */ /* 0x000f62000c1e1b00 */
[C---:B------:R-:W-:Y:S01]  /*08c0*/  DADD R2, R16.reuse, -1.5 ;  /* 0xbff8000010027429 */ /* 0x040fe20000000000 */
[----:B------:R-:W-:Y:S01]  /*08d0*/  BSSY.RECONVERGENT B1, `(.L_x_18) ;  /* 0x000000a000017945 */ /* 0x000fe20003800200 */
[----:B------:R-:W-:-:S08]  /*08e0*/  DSETP.NEU.AND P1, PT, R16, 1, PT ;  /* 0x3ff000001000742a */ /* 0x000fd00003f2d000 */
[----:B------:R-:W-:-:S04]  /*08f0*/  LOP3.LUT R2, R3, 0x7ff00000, RZ, 0xc0, !PT ;  /* 0x7ff0000003027812 */ /* 0x000fc800078ec0ff */
[----:B------:R-:W-:-:S13]  /*0900*/  ISETP.NE.AND P0, PT, R2, 0x7ff00000, PT ;  /* 0x7ff000000200780c */ /* 0x000fda0003f05270 */
[----:B------:R-:W-:Y:S05]  /*0910*/  @P0 BRA `(.L_x_19) ;  /* 0x0000000000140947 */ /* 0x000fea0003800000 */
[----:B------:R-:W-:-:S14]  /*0920*/  DSETP.NAN.AND P0, PT, R16, R16, PT ;  /* 0x000000101000722a */ /* 0x000fdc0003f08000 */
[----:B------:R-:W-:Y:S01]  /*0930*/  @P0 DADD R24, R16, -1.5 ;  /* 0xbff8000010180429 */ /* 0x000fe20000000000 */
[----:B------:R-:W-:Y:S10]  /*0940*/  @P0 BRA `(.L_x_19) ;  /* 0x0000000000080947 */ /* 0x000ff40003800000 */
[----:B------:R-:W-:-:S14]  /*0950*/  DSETP.NEU.AND P0, PT, |R16|, +INF , PT ;  /* 0x7ff000001000742a */ /* 0x000fdc0003f0d200 */
[----:B------:R-:W-:-:S07]  /*0960*/  @!P0 CS2R R24, SRZ ;  /* 0x0000000000188805 */ /* 0x000fce000001ff00 */
.L_x_19:
[----:B------:R-:W-:Y:S05]  /*0970*/  BSYNC.RECONVERGENT B1 ;  /* 0x0000000000017941 */ /* 0x000fea0003800200 */
.L_x_18:
[----:B------:R-:W-:Y:S01]  /*0980*/  FSEL R17, R25, 1.875, P1 ;  /* 0x3ff0000019117808 */ /* 0x000fe20000800000 */
[----:B------:R-:W-:Y:S01]  /*0990*/  IMAD.MOV.U32 R2, RZ, RZ, 0x1 ;  /* 0x00000001ff027424 */ /* 0x000fe200078e00ff */
[----:B------:R-:W-:Y:S01]  /*09a0*/  FSEL R16, R24, RZ, P1 ;  /* 0x000000ff18107208 */ /* 0x000fe20000800000 */
[----:B-----5:R-:W-:Y:S01]  /*09b0*/  DMUL R10, R10, R18 ;  /* 0x000000120a0a7228 */ /* 0x020fe20000000000 */
[----:B------:R-:W0:Y:S01]  /*09c0*/  MUFU.RCP64H R3, R17 ;  /* 0x0000001100037308 */ /* 0x000e220000001800 */
[----:B------:R-:W-:Y:S08]  /*09d0*/  BSSY.RECONVERGENT B1, `(.L_x_20) ;  /* 0x0000015000017945 */ /* 0x000ff00003800200 */
[----:B------:R-:W-:Y:S01]  /*09e0*/  FSETP.GEU.AND P1, PT, |R11|, 6.5827683646048100446e-37, PT ;  /* 0x036000000b00780b */ /* 0x000fe20003f2e200 */
[----:B0-----:R-:W-:-:S08]  /*09f0*/  DFMA R20, -R16, R2, 1 ;  /* 0x3ff000001014742b */ /* 0x001fd00000000102 */
[----:B------:R-:W-:-:S08]  /*0a00*/  DFMA R20, R20, R20, R20 ;  /* 0x000000141414722b */ /* 0x000fd00000000014 */
[----:B------:R-:W-:-:S08]  /*0a10*/  DFMA R20, R2, R20, R2 ;  /* 0x000000140214722b */ /* 0x000fd00000000002 */
[----:B------:R-:W-:-:S08]  /*0a20*/  DFMA R2, -R16, R20, 1 ;  /* 0x3ff000001002742b */ /* 0x000fd00000000114 */
[----:B------:R-:W-:-:S08]  /*0a30*/  DFMA R2, R20, R2, R20 ;  /* 0x000000021402722b */ /* 0x000fd00000000014 */
[----:B------:R-:W-:-:S08]  /*0a40*/  DMUL R20, R10, R2 ;  /* 0x000000020a147228 */ /* 0x000fd00000000000 */
[----:B------:R-:W-:-:S08]  /*0a50*/  DFMA R22, -R16, R20, R10 ;  /* 0x000000141016722b */ /* 0x000fd0000000010a */
[----:B------:R-:W-:-:S10]  /*0a60*/  DFMA R2, R2, R22, R20 ;  /* 0x000000160202722b */ /* 0x000fd40000000014 */
[----:B------:R-:W-:-:S05]  /*0a70*/  FFMA R20, RZ, R17, R3 ;  /* 0x00000011ff147223 */ /* 0x000fca0000000003 */
[----:B------:R-:W-:-:S13]  /*0a80*/  FSETP.GT.AND P0, PT, |R20|, 1.469367938527859385e-39, PT ;  /* 0x001000001400780b */ /* 0x000fda0003f04200 */
[----:B------:R-:W-:Y:S05]  /*0a90*/  @P0 BRA P1, `(.L_x_21) ;  /* 0x0000000000200947 */ /* 0x000fea0000800000 */
[----:B------:R-:W-:Y:S01]  /*0aa0*/  IMAD.MOV.U32 R22, RZ, RZ, R10 ;  /* 0x000000ffff167224 */ /* 0x000fe200078e000a */
[----:B------:R-:W-:Y:S01]  /*0ab0*/  MOV R2, 0xb00 ;  /* 0x00000b0000027802 */ /* 0x000fe20000000f00 */
[----:B------:R-:W-:Y:S02]  /*0ac0*/  IMAD.MOV.U32 R23, RZ, RZ, R11 ;  /* 0x000000ffff177224 */ /* 0x000fe400078e000b */
[----:B------:R-:W-:Y:S02]  /*0ad0*/  IMAD.MOV.U32 R10, RZ, RZ, R16 ;  /* 0x000000ffff0a7224 */ /* 0x000fe400078e0010 */
[----:B------:R-:W-:-:S07]  /*0ae0*/  IMAD.MOV.U32 R11, RZ, RZ, R17 ;  /* 0x000000ffff0b7224 */ /* 0x000fce00078e0011 */
[----:B------:R-:W-:Y:S05]  /*0af0*/  CALL.REL.NOINC `($__internal_0_$__cuda_sm20_div_rn_f64_full) ;  /* 0x00000004001c7944 */ /* 0x000fea0003c00000 */
[----:B------:R-:W-:Y:S02]  /*0b00*/  IMAD.MOV.U32 R2, RZ, RZ, R10 ;  /* 0x000000ffff027224 */ /* 0x000fe400078e000a */
[----:B------:R-:W-:-:S07]  /*0b10*/  IMAD.MOV.U32 R3, RZ, RZ, R11 ;  /* 0x000000ffff037224 */ /* 0x000fce00078e000b */
.L_x_21:
[----:B------:R-:W-:Y:S05]  /*0b20*/  BSYNC.RECONVERGENT B1 ;  /* 0x0000000000017941 */ /* 0x000fea0003800200 */
.L_x_20:
[----:B------:R-:W0:Y:S01]  /*0b30*/  MUFU.RCP64H R11, R17 ;  /* 0x00000011000b7308 */ /* 0x000e220000001800 */
[----:B------:R-:W-:Y:S01]  /*0b40*/  IMAD.MOV.U32 R10, RZ, RZ, 0x1 ;  /* 0x00000001ff0a7424 */ /* 0x000fe200078e00ff */
[----:B------:R-:W-:Y:S01]  /*0b50*/  DMUL R12, R12, R18 ;  /* 0x000000120c0c7228 */ /* 0x000fe20000000000 */
[----:B------:R-:W-:Y:S01]  /*0b60*/  BSSY.RECONVERGENT B1, `(.L_x_22) ;  /* 0x0000014000017945 */ /* 0x000fe20003800200 */
[----:B------:R-:W-:-:S08]  /*0b70*/  DADD R8, R8, R2 ;  /* 0x0000000008087229 */ /* 0x000fd00000000002 */
        /* <DEDUP_REMOVED lines=18> */
.L_x_23:
[----:B------:R-:W-:Y:S05]  /*0ca0*/  BSYNC.RECONVERGENT B1 ;  /* 0x0000000000017941 */ /* 0x000fea0003800200 */
.L_x_22:
        /* <DEDUP_REMOVED lines=25> */
.L_x_25:
[----:B------:R-:W-:Y:S05]  /*0e40*/  BSYNC.RECONVERGENT B1 ;  /* 0x0000000000017941 */ /* 0x000fea0003800200 */
.L_x_24:
[----:B------:R-:W-:-:S11]  /*0e50*/  DADD R4, R4, R2 ;  /* 0x0000000004047229 */ /* 0x000fd60000000002 */
.L_x_5:
[----:B0-----:R-:W-:Y:S05]  /*0e60*/  BSYNC.RECONVERGENT B0 ;  /* 0x0000000000007941 */ /* 0x001fea0003800200 */
.L_x_4:
[----:B------:R-:W-:Y:S01]  /*0e70*/  UIADD3 UR8, UP0, UPT, UR8, 0x8, URZ ;  /* 0x0000000808087890 */ /* 0x000fe2000ff1e0ff */
[----:B------:R-:W-:Y:S02]  /*0e80*/  VIADD R34, R34, 0x1 ;  /* 0x0000000122227836 */ /* 0x000fe40000000000 */
[----:B------:R-:W-:Y:S01]  /*0e90*/  VIADD R0, R0, 0x3 ;  /* 0x0000000300007836 */ /* 0x000fe20000000000 */
[----:B------:R-:W-:Y:S01]  /*0ea0*/  UIADD3.X UR9, UPT, UPT, URZ, UR9, URZ, UP0, !UPT ;  /* 0x00000009ff097290 */ /* 0x000fe200087fe4ff */
[----:B------:R-:W-:Y:S11]  /*0eb0*/  BRA.U UP1, `(.L_x_26) ;  /* 0xfffffff1019c7547 */ /* 0x000ff6000b83ffff */
.L_x_3:
[----:B------:R-:W0:Y:S01]  /*0ec0*/  LDC.64 R2, c[0x0][0x398] ;  /* 0x0000e600ff027b82 */ /* 0x000e220000000a00 */
[----:B------:R-:W-:-:S07]  /*0ed0*/  IMAD R35, R35, 0x3, RZ ;  /* 0x0000000323237824 */ /* 0x000fce00078e02ff */
[----:B------:R-:W1:Y:S01]  /*0ee0*/  LDC.64 R10, c[0x0][0x390] ;  /* 0x0000e400ff0a7b82 */ /* 0x000e620000000a00 */
[-C--:B0-----:R-:W-:Y:S02]  /*0ef0*/  DMUL R8, R8, R2.reuse ;  /* 0x0000000208087228 */ /* 0x081fe40000000000 */
[-C--:B------:R-:W-:Y:S02]  /*0f00*/  DMUL R6, R6, R2.reuse ;  /* 0x0000000206067228 */ /* 0x080fe40000000000 */
[----:B------:R-:W-:Y:S01]  /*0f10*/  DMUL R4, R4, R2 ;  /* 0x0000000204047228 */ /* 0x000fe20000000000 */
[----:B-1----:R-:W-:-:S05]  /*0f20*/  IMAD.WIDE R2, R35, 0x8, R10 ;  /* 0x0000000823027825 */ /* 0x002fca00078e020a */
[----:B------:R-:W-:Y:S04]  /*0f30*/  STG.E.64 desc[UR6][R2.64], R8 ;  /* 0x0000000802007986 */ /* 0x000fe8000c101b06 */
[----:B------:R-:W-:Y:S04]  /*0f40*/  STG.E.64 desc[UR6][R2.64+0x8], R6 ;  /* 0x0000080602007986 */ /* 0x000fe8000c101b06 */
[----:B------:R-:W-:Y:S01]  /*0f50*/  STG.E.64 desc[UR6][R2.64+0x10], R4 ;  /* 0x0000100402007986 */ /* 0x000fe2000c101b06 */
[----:B------:R-:W-:Y:S05]  /*0f60*/  EXIT ;  /* 0x000000000000794d */ /* 0x000fea0003800000 */
        .weak           $__internal_0_$__cuda_sm20_div_rn_f64_full
        .type           $__internal_0_$__cuda_sm20_div_rn_f64_full,@function
        .size           $__internal_0_$__cuda_sm20_div_rn_f64_full,($_Z14get_acc_kernelPdS_S_di$__internal_accurate_pow - $__internal_0_$__cuda_sm20_div_rn_f64_full)
$__internal_0_$__cuda_sm20_div_rn_f64_full:
[----:B------:R-:W-:Y:S01]  /*0f70*/  FSETP.GEU.AND P2, PT, |R23|, 1.469367938527859385e-39, PT ;  /* 0x001000001700780b */ /* 0x000fe20003f4e200 */
[----:B------:R-:W-:Y:S01]  /*0f80*/  IMAD.MOV.U32 R32, RZ, RZ, 0x1ca00000 ;  /* 0x1ca00000ff207424 */ /* 0x000fe200078e00ff */
[C---:B------:R-:W-:Y:S01]  /*0f90*/  FSETP.GEU.AND P0, PT, |R11|.reuse, 1.469367938527859385e-39, PT ;  /* 0x001000000b00780b */ /* 0x040fe20003f0e200 */
[----:B------:R-:W-:Y:S01]  /*0fa0*/  IMAD.MOV.U32 R26, RZ, RZ, 0x1 ;  /* 0x00000001ff1a7424 */ /* 0x000fe200078e00ff */
[----:B------:R-:W-:Y:S01]  /*0fb0*/  LOP3.LUT R20, R11, 0x800fffff, RZ, 0xc0, !PT ;  /* 0x800fffff0b147812 */ /* 0x000fe200078ec0ff */
[----:B------:R-:W-:Y:S01]  /*0fc0*/  BSSY.RECONVERGENT B2, `(.L_x_27) ;  /* 0x0000052000027945 */ /* 0x000fe20003800200 */
[----:B------:R-:W-:Y:S02]  /*0fd0*/  LOP3.LUT R3, R23, 0x7ff00000, RZ, 0xc0, !PT ;  /* 0x7ff0000017037812 */ /* 0x000fe400078ec0ff */
[----:B------:R-:W-:Y:S01]  /*0fe0*/  LOP3.LUT R21, R20, 0x3ff00000, RZ, 0xfc, !PT ;  /* 0x3ff0000014157812 */ /* 0x000fe200078efcff */
[----:B------:R-:W-:Y:S01]  /*0ff0*/  IMAD.MOV.U32 R20, RZ, RZ, R10 ;  /* 0x000000ffff147224 */ /* 0x000fe200078e000a */
[----:B------:R-:W-:-:S03]  /*1000*/  LOP3.LUT R36, R11, 0x7ff00000, RZ, 0xc0, !PT ;  /* 0x7ff000000b247812 */ /* 0x000fc600078ec0ff */
[----:B------:R-:W-:Y:S01]  /*1010*/  @!P2 LOP3.LUT R24, R11, 0x7ff00000, RZ, 0xc0, !PT ;  /* 0x7ff000000b18a812 */ /* 0x000fe200078ec0ff */
[----:B------:R-:W-:Y:S01]  /*1020*/  @!P2 IMAD.MOV.U32 R28, RZ, RZ, RZ ;  /* 0x000000ffff1ca224 */ /* 0x000fe200078e00ff */
[----:B------:R-:W-:Y:S01]  /*1030*/  @!P0 DMUL R20, R10, 8.98846567431157953865e+307 ;  /* 0x7fe000000a148828 */ /* 0x000fe20000000000 */
[C---:B------:R-:W-:Y:S02]  /*1040*/  ISETP.GE.U32.AND P1, PT, R3.reuse, R36, PT ;  /* 0x000000240300720c */ /* 0x040fe40003f26070 */
[----:B------:R-:W-:Y:S01]  /*1050*/  @!P2 ISETP.GE.U32.AND P3, PT, R3, R24, PT ;  /* 0x000000180300a20c */ /* 0x000fe20003f66070 */
[----:B------:R-:W-:Y:S01]  /*1060*/  IMAD.MOV.U32 R24, RZ, RZ, R22 ;  /* 0x000000ffff187224 */ /* 0x000fe200078e0016 */
[C---:B------:R-:W-:Y:S01]  /*1070*/  SEL R25, R32.reuse, 0x63400000, !P1 ;  /* 0x6340000020197807 */ /* 0x040fe20004800000 */
[----:B------:R-:W0:Y:S01]  /*1080*/  MUFU.RCP64H R27, R21 ;  /* 0x00000015001b7308 */ /* 0x000e220000001800 */
[----:B------:R-:W-:Y:S02]  /*1090*/  @!P2 SEL R29, R32, 0x63400000, !P3 ;  /* 0x63400000201da807 */ /* 0x000fe40005800000 */
[----:B------:R-:W-:-:S02]  /*10a0*/  LOP3.LUT R25, R25, 0x800fffff, R23, 0xf8, !PT ;  /* 0x800fffff19197812 */ /* 0x000fc400078ef817 */
[----:B------:R-:W-:Y:S02]  /*10b0*/  @!P2 LOP3.LUT R29, R29, 0x80000000, R23, 0xf8, !PT ;  /* 0x800000001d1da812 */ /* 0x000fe400078ef817 */
[----:B------:R-:W-:Y:S02]  /*10c0*/  @!P0 LOP3.LUT R36, R21, 0x7ff00000, RZ, 0xc0, !PT ;  /* 0x7ff0000015248812 */ /* 0x000fe400078ec0ff */
[----:B------:R-:W-:-:S06]  /*10d0*/  @!P2 LOP3.LUT R29, R29, 0x100000, RZ, 0xfc, !PT ;  /* 0x001000001d1da812 */ /* 0x000fcc00078efcff */
[----:B------:R-:W-:Y:S02]  /*10e0*/  @!P2 DFMA R24, R24, 2, -R28 ;  /* 0x400000001818a82b */ /* 0x000fe4000000081c */
[----:B0-----:R-:W-:-:S08]  /*10f0*/  DFMA R28, R26, -R20, 1 ;  /* 0x3ff000001a1c742b */ /* 0x001fd00000000814 */
[----:B------:R-:W-:-:S08]  /*1100*/  DFMA R28, R28, R28, R28 ;  /* 0x0000001c1c1c722b */ /* 0x000fd0000000001c */
[----:B------:R-:W-:-:S08]  /*1110*/  DFMA R28, R26, R28, R26 ;  /* 0x0000001c1a1c722b */ /* 0x000fd0000000001a */
[----:B------:R-:W-:-:S08]  /*1120*/  DFMA R26, R28, -R20, 1 ;  /* 0x3ff000001c1a742b */ /* 0x000fd00000000814 */
[----:B------:R-:W-:-:S08]  /*1130*/  DFMA R26, R28, R26, R28 ;  /* 0x0000001a1c1a722b */ /* 0x000fd0000000001c */
[----:B------:R-:W-:-:S08]  /*1140*/  DMUL R28, R26, R24 ;  /* 0x000000181a1c7228 */ /* 0x000fd00000000000 */
[----:B------:R-:W-:-:S08]  /*1150*/  DFMA R30, R28, -R20, R24 ;  /* 0x800000141c1e722b */ /* 0x000fd00000000018 */
[----:B------:R-:W-:Y:S01]  /*1160*/  DFMA R30, R26, R30, R28 ;  /* 0x0000001e1a1e722b */ /* 0x000fe2000000001c */
[----:B------:R-:W-:Y:S01]  /*1170*/  IMAD.MOV.U32 R29, RZ, RZ, R3 ;  /* 0x000000ffff1d7224 */ /* 0x000fe200078e0003 */
[----:B------:R-:W-:-:S05]  /*1180*/  @!P2 LOP3.LUT R29, R25, 0x7ff00000, RZ, 0xc0, !PT ;  /* 0x7ff00000191da812 */ /* 0x000fca00078ec0ff */
[----:B------:R-:W-:-:S05]  /*1190*/  VIADD R26, R29, 0xffffffff ;  /* 0xffffffff1d1a7836 */ /* 0x000fca0000000000 */
[----:B------:R-:W-:Y:S01]  /*11a0*/  ISETP.GT.U32.AND P0, PT, R26, 0x7feffffe, PT ;  /* 0x7feffffe1a00780c */ /* 0x000fe20003f04070 */
[----:B------:R-:W-:-:S05]  /*11b0*/  VIADD R26, R36, 0xffffffff ;  /* 0xffffffff241a7836 */ /* 0x000fca0000000000 */
[----:B------:R-:W-:-:S13]  /*11c0*/  ISETP.GT.U32.OR P0, PT, R26, 0x7feffffe, P0 ;  /* 0x7feffffe1a00780c */ /* 0x000fda0000704470 */
[----:B------:R-:W-:Y:S05]  /*11d0*/  @P0 BRA `(.L_x_28) ;  /* 0x00000000006c0947 */ /* 0x000fea0003800000 */
[----:B------:R-:W-:-:S04]  /*11e0*/  LOP3.LUT R26, R11, 0x7ff00000, RZ, 0xc0, !PT ;  /* 0x7ff000000b1a7812 */ /* 0x000fc800078ec0ff */
[CC--:B------:R-:W-:Y:S02]  /*11f0*/  VIADDMNMX R22, R3.reuse, -R26.reuse, 0xb9600000, !PT ;  /* 0xb960000003167446 */ /* 0x0c0fe4000780091a */
[----:B------:R-:W-:Y:S02]  /*1200*/  ISETP.GE.U32.AND P0, PT, R3, R26, PT ;  /* 0x0000001a0300720c */ /* 0x000fe40003f06070 */
[----:B------:R-:W-:Y:S01]  /*1210*/  VIMNMX R3, PT, PT, R22, 0x46a00000, PT ;  /* 0x46a0000016037848 */ /* 0x000fe20003fe0100 */
[----:B------:R-:W-:Y:S01]  /*1220*/  IMAD.MOV.U32 R22, RZ, RZ, RZ ;  /* 0x000000ffff167224 */ /* 0x000fe200078e00ff */
[----:B------:R-:W-:-:S05]  /*1230*/  SEL R32, R32, 0x63400000, !P0 ;  /* 0x6340000020207807 */ /* 0x000fca0004000000 */
[----:B------:R-:W-:-:S04]  /*1240*/  IMAD.IADD R3, R3, 0x1, -R32 ;  /* 0x0000000103037824 */ /* 0x000fc800078e0a20 */
[----:B------:R-:W-:-:S06]  /*1250*/  VIADD R23, R3, 0x7fe00000 ;  /* 0x7fe0000003177836 */ /* 0x000fcc0000000000 */
[----:B------:R-:W-:-:S10]  /*1260*/  DMUL R26, R30, R22 ;  /* 0x000000161e1a7228 */ /* 0x000fd40000000000 */
[----:B------:R-:W-:-:S13]  /*1270*/  FSETP.GTU.AND P0, PT, |R27|, 1.469367938527859385e-39, PT ;  /* 0x001000001b00780b */ /* 0x000fda0003f0c200 */
[----:B------:R-:W-:Y:S05]  /*1280*/  @P0 BRA `(.L_x_29) ;  /* 0x0000000000940947 */ /* 0x000fea0003800000 */
[----:B------:R-:W-:Y:S01]  /*1290*/  DFMA R20, R30, -R20, R24 ;  /* 0x800000141e14722b */ /* 0x000fe20000000018 */
[----:B------:R-:W-:-:S09]  /*12a0*/  IMAD.MOV.U32 R22, RZ, RZ, RZ ;  /* 0x000000ffff167224 */ /* 0x000fd200078e00ff */
[C---:B------:R-:W-:Y:S02]  /*12b0*/  FSETP.NEU.AND P0, PT, R21.reuse, RZ, PT ;  /* 0x000000ff1500720b */ /* 0x040fe40003f0d000 */
[----:B------:R-:W-:-:S04]  /*12c0*/  LOP3.LUT R25, R21, 0x80000000, R11, 0x48, !PT ;  /* 0x8000000015197812 */ /* 0x000fc800078e480b */
[----:B------:R-:W-:-:S07]  /*12d0*/  LOP3.LUT R23, R25, R23, RZ, 0xfc, !PT ;  /* 0x0000001719177212 */ /* 0x000fce00078efcff */
[----:B------:R-:W-:Y:S05]  /*12e0*/  @!P0 BRA `(.L_x_29) ;  /* 0x00000000007c8947 */ /* 0x000fea0003800000 */
[----:B------:R-:W-:Y:S01]  /*12f0*/  IMAD.MOV R11, RZ, RZ, -R3 ;  /* 0x000000ffff0b7224 */ /* 0x000fe200078e0a03 */
[----:B------:R-:W-:Y:S01]  /*1300*/  DMUL.RP R22, R30, R22 ;  /* 0x000000161e167228 */ /* 0x000fe20000008000 */
[----:B------:R-:W-:Y:S01]  /*1310*/  IMAD.MOV.U32 R10, RZ, RZ, RZ ;  /* 0x000000ffff0a7224 */ /* 0x000fe200078e00ff */
[----:B------:R-:W-:-:S05]  /*1320*/  IADD3 R3, PT, PT, -R3, -0x43300000, RZ ;  /* 0xbcd0000003037810 */ /* 0x000fca0007ffe1ff */
[----:B------:R-:W-:-:S03]  /*1330*/  DFMA R10, R26, -R10, R30 ;  /* 0x8000000a1a0a722b */ /* 0x000fc6000000001e */
[----:B------:R-:W-:-:S07]  /*1340*/  LOP3.LUT R25, R23, R25, RZ, 0x3c, !PT ;  /* 0x0000001917197212 */ /* 0x000fce00078e3cff */
[----:B------:R-:W-:-:S04]  /*1350*/  FSETP.NEU.AND P0, PT, |R11|, R3, PT ;  /* 0x000000030b00720b */ /* 0x000fc80003f0d200 */
[----:B------:R-:W-:Y:S02]  /*1360*/  FSEL R26, R22, R26, !P0 ;  /* 0x0000001a161a7208 */ /* 0x000fe40004000000 */
[----:B------:R-:W-:Y:S01]  /*1370*/  FSEL R27, R25, R27, !P0 ;  /* 0x0000001b191b7208 */ /* 0x000fe20004000000 */
[----:B------:R-:W-:Y:S06]  /*1380*/  BRA `(.L_x_29) ;  /* 0x0000000000547947 */ /* 0x000fec0003800000 */
.L_x_28:
[----:B------:R-:W-:-:S14]  /*1390*/  DSETP.NAN.AND P0, PT, R22, R22, PT ;  /* 0x000000161600722a */ /* 0x000fdc0003f08000 */
[----:B------:R-:W-:Y:S05]  /*13a0*/  @P0 BRA `(.L_x_30) ;  /* 0x0000000000440947 */ /* 0x000fea0003800000 */
[----:B------:R-:W-:-:S14]  /*13b0*/  DSETP.NAN.AND P0, PT, R10, R10, PT ;  /* 0x0000000a0a00722a */ /* 0x000fdc0003f08000 */
[----:B------:R-:W-:Y:S05]  /*13c0*/  @P0 BRA `(.L_x_31) ;  /* 0x0000000000300947 */ /* 0x000fea0003800000 */
[----:B------:R-:W-:Y:S01]  /*13d0*/  ISETP.NE.AND P0, PT, R29, R36, PT ;  /* 0x000000241d00720c */ /* 0x000fe20003f05270 */
[----:B------:R-:W-:Y:S02]  /*13e0*/  IMAD.MOV.U32 R26, RZ, RZ, 0x0 ;  /* 0x00000000ff1a7424 */ /* 0x000fe400078e00ff */
[----:B------:R-:W-:-:S10]  /*13f0*/  IMAD.MOV.U32 R27, RZ, RZ, -0x80000 ;  /* 0xfff80000ff1b7424 */ /* 0x000fd400078e00ff */
[----:B------:R-:W-:Y:S05]  /*1400*/  @!P0 BRA `(.L_x_29) ;  /* 0x0000000000348947 */ /* 0x000fea0003800000 */
[----:B------:R-:W-:Y:S02]  /*1410*/  ISETP.NE.AND P0, PT, R29, 0x7ff00000, PT ;  /* 0x7ff000001d00780c */ /* 0x000fe40003f05270 */
[----:B------:R-:W-:Y:S02]  /*1420*/  LOP3.LUT R27, R23, 0x80000000, R11, 0x48, !PT ;  /* 0x80000000171b7812 */ /* 0x000fe400078e480b */
[----:B------:R-:W-:-:S13]  /*1430*/  ISETP.EQ.OR P0, PT, R36, RZ, !P0 ;  /* 0x000000ff2400720c */ /* 0x000fda0004702670 */
[----:B------:R-:W-:Y:S01]  /*1440*/  @P0 LOP3.LUT R3, R27, 0x7ff00000, RZ, 0xfc, !PT ;  /* 0x7ff000001b030812 */ /* 0x000fe200078efcff */
[----:B------:R-:W-:Y:S02]  /*1450*/  @!P0 IMAD.MOV.U32 R26, RZ, RZ, RZ ;  /* 0x000000ffff1a8224 */ /* 0x000fe400078e00ff */
[----:B------:R-:W-:Y:S02]  /*1460*/  @P0 IMAD.MOV.U32 R26, RZ, RZ, RZ ;  /* 0x000000ffff1a0224 */ /* 0x000fe400078e00ff */
[----:B------:R-:W-:Y:S01]  /*1470*/  @P0 IMAD.MOV.U32 R27, RZ, RZ, R3 ;  /* 0x000000ffff1b0224 */ /* 0x000fe200078e0003 */
[----:B------:R-:W-:Y:S06]  /*1480*/  BRA `(.L_x_29) ;  /* 0x0000000000147947 */ /* 0x000fec0003800000 */
.L_x_31:
[----:B------:R-:W-:Y:S01]  /*1490*/  LOP3.LUT R27, R11, 0x80000, RZ, 0xfc, !PT ;  /* 0x000800000b1b7812 */ /* 0x000fe200078efcff */
[----:B------:R-:W-:Y:S01]  /*14a0*/  IMAD.MOV.U32 R26, RZ, RZ, R10 ;  /* 0x000000ffff1a7224 */ /* 0x000fe200078e000a */
[----:B------:R-:W-:Y:S06]  /*14b0*/  BRA `(.L_x_29) ;  /* 0x0000000000087947 */ /* 0x000fec0003800000 */
.L_x_30:
[----:B------:R-:W-:Y:S01]  /*14c0*/  LOP3.LUT R27, R23, 0x80000, RZ, 0xfc, !PT ;  /* 0x00080000171b7812 */ /* 0x000fe200078efcff */
[----:B------:R-:W-:-:S07]  /*14d0*/  IMAD.MOV.U32 R26, RZ, RZ, R22 ;  /* 0x000000ffff1a7224 */ /* 0x000fce00078e0016 */
.L_x_29:
[----:B------:R-:W-:Y:S05]  /*14e0*/  BSYNC.RECONVERGENT B2 ;  /* 0x0000000000027941 */ /* 0x000fea0003800200 */
.L_x_27:
[----:B------:R-:W-:Y:S02]  /*14f0*/  IMAD.MOV.U32 R3, RZ, RZ, 0x0 ;  /* 0x00000000ff037424 */ /* 0x000fe400078e00ff */
[----:B------:R-:W-:Y:S02]  /*1500*/  IMAD.MOV.U32 R10, RZ, RZ, R26 ;  /* 0x000000ffff0a7224 */ /* 0x000fe400078e001a */
[----:B------:R-:W-:Y:S01]  /*1510*/  IMAD.MOV.U32 R11, RZ, RZ, R27 ;  /* 0x000000ffff0b7224 */ /* 0x000fe200078e001b */
[----:B------:R-:W-:Y:S06]  /*1520*/  RET.REL.NODEC R2 `(_Z14get_acc_kernelPdS_S_di) ;  /* 0xffffffe802b47950 */ /* 0x000fec0003c3ffff */
        .type           $_Z14get_acc_kernelPdS_S_di$__internal_accurate_pow,@function
        .size           $_Z14get_acc_kernelPdS_S_di$__internal_accurate_pow,(.L_x_36 - $_Z14get_acc_kernelPdS_S_di$__internal_accurate_pow)
$_Z14get_acc_kernelPdS_S_di$__internal_accurate_pow:
[----:B------:R-:W-:Y:S01]  /*1530*/  ISETP.GT.U32.AND P1, PT, R37, 0xfffff, PT ;  /* 0x000fffff2500780c */ /* 0x000fe20003f24070 */
[--C-:B------:R-:W-:Y:S01]  /*1540*/  IMAD.MOV.U32 R19, RZ, RZ, R37.reuse ;  /* 0x000000ffff137224 */ /* 0x100fe200078e0025 */
[----:B------:R-:W-:Y:S01]  /*1550*/  UMOV UR10, 0x7d2cafe2 ;  /* 0x7d2cafe2000a7882 */ /* 0x000fe20000000000 */
[----:B------:R-:W-:Y:S01]  /*1560*/  IMAD.MOV.U32 R22, RZ, RZ, 0x41ad3b5a ;  /* 0x41ad3b5aff167424 */ /* 0x000fe200078e00ff */
[----:B------:R-:W-:Y:S01]  /*1570*/  UMOV UR11, 0x3eb0f5ff ;  /* 0x3eb0f5ff000b7882 */ /* 0x000fe20000000000 */
[----:B------:R-:W-:Y:S01]  /*1580*/  IMAD.MOV.U32 R23, RZ, RZ, 0x3ed0f5d2 ;  /* 0x3ed0f5d2ff177424 */ /* 0x000fe200078e00ff */
[----:B------:R-:W-:Y:S01]  /*1590*/  SHF.R.U32.HI R37, RZ, 0x14, R37 ;  /* 0x00000014ff257819 */ /* 0x000fe20000011625 */
[----:B------:R-:W-:Y:S01]  /*15a0*/  UMOV UR12, 0x3b39803f ;  /* 0x3b39803f000c7882 */ /* 0x000fe20000000000 */
[----:B------:R-:W-:-:S05]  /*15b0*/  UMOV UR13, 0x3c7abc9e ;  /* 0x3c7abc9e000d7882 */ /* 0x000fca0000000000 */
[----:B------:R-:W-:-:S10]  /*15c0*/  @!P1 DMUL R28, R18, 1.80143985094819840000e+16 ;  /* 0x43500000121c9828 */ /* 0x000fd40000000000 */
[----:B------:R-:W-:Y:S01]  /*15d0*/  @!P1 IMAD.MOV.U32 R19, RZ, RZ, R29 ;  /* 0x000000ffff139224 */ /* 0x000fe200078e001d */
[----:B------:R-:W-:Y:S01]  /*15e0*/  @!P1 LEA.HI R37, R29, 0xffffffca, RZ, 0xc ;  /* 0xffffffca1d259811 */ /* 0x000fe200078f60ff */
[----:B------:R-:W-:-:S03]  /*15f0*/  @!P1 IMAD.MOV.U32 R18, RZ, RZ, R28 ;  /* 0x000000ffff129224 */ /* 0x000fc600078e001c */
[----:B------:R-:W-:Y:S01]  /*1600*/  LOP3.LUT R19, R19, 0x800fffff, RZ, 0xc0, !PT ;  /* 0x800fffff13137812 */ /* 0x000fe200078ec0ff */
[----:B------:R-:W-:Y:S02]  /*1610*/  IMAD.MOV.U32 R20, RZ, RZ, R18 ;  /* 0x000000ffff147224 */ /* 0x000fe400078e0012 */
[----:B------:R-:W-:Y:S01]  /*1620*/  IMAD.MOV.U32 R18, RZ, RZ, RZ ;  /* 0x000000ffff127224 */ /* 0x000fe200078e00ff */
[----:B------:R-:W-:-:S04]  /*1630*/  LOP3.LUT R21, R19, 0x3ff00000, RZ, 0xfc, !PT ;  /* 0x3ff0000013157812 */ /* 0x000fc800078efcff */
[----:B------:R-:W-:-:S13]  /*1640*/  ISETP.GE.U32.AND P2, PT, R21, 0x3ff6a09f, PT ;  /* 0x3ff6a09f1500780c */ /* 0x000fda0003f46070 */
[----:B------:R-:W-:-:S04]  /*1650*/  @P2 VIADD R19, R21, 0xfff00000 ;  /* 0xfff0000015132836 */ /* 0x000fc80000000000 */
[----:B------:R-:W-:-:S06]  /*1660*/  @P2 IMAD.MOV.U32 R21, RZ, RZ, R19 ;  /* 0x000000ffff152224 */ /* 0x000fcc00078e0013 */
[C---:B------:R-:W-:Y:S02]  /*1670*/  DADD R26, R20.reuse, 1 ;  /* 0x3ff00000141a7429 */ /* 0x040fe40000000000 */
[----:B------:R-:W-:-:S04]  /*1680*/  DADD R20, R20, -1 ;  /* 0xbff0000014147429 */ /* 0x000fc80000000000 */
[----:B------:R-:W0:Y:S02]  /*1690*/  MUFU.RCP64H R19, R27 ;  /* 0x0000001b00137308 */ /* 0x000e240000001800 */
[----:B0-----:R-:W-:-:S08]  /*16a0*/  DFMA R24, -R26, R18, 1 ;  /* 0x3ff000001a18742b */ /* 0x001fd00000000112 */
[----:B------:R-:W-:-:S08]  /*16b0*/  DFMA R24, R24, R24, R24 ;  /* 0x000000181818722b */ /* 0x000fd00000000018 */
[----:B------:R-:W-:-:S08]  /*16c0*/  DFMA R24, R18, R24, R18 ;  /* 0x000000181218722b */ /* 0x000fd00000000012 */
[----:B------:R-:W-:-:S08]  /*16d0*/  DMUL R18, R20, R24 ;  /* 0x0000001814127228 */ /* 0x000fd00000000000 */
[----:B------:R-:W-:-:S08]  /*16e0*/  DFMA R18, R20, R24, R18 ;  /* 0x000000181412722b */ /* 0x000fd00000000012 */
[----:B------:R-:W-:-:S08]  /*16f0*/  DMUL R30, R18, R18 ;  /* 0x00000012121e7228 */ /* 0x000fd00000000000 */
[----:B------:R-:W-:Y:S01]  /*1700*/  DFMA R22, R30, UR10, R22 ;  /* 0x0000000a1e167c2b */ /* 0x000fe20008000016 */
[----:B------:R-:W-:Y:S01]  /*1710*/  UMOV UR10, 0x75488a3f ;  /* 0x75488a3f000a7882 */ /* 0x000fe20000000000 */
[----:B------:R-:W-:-:S06]  /*1720*/  UMOV UR11, 0x3ef3b20a ;  /* 0x3ef3b20a000b7882 */ /* 0x000fcc0000000000 */
[----:B------:R-:W-:Y:S01]  /*1730*/  DFMA R26, R30, R22, UR10 ;  /* 0x0000000a1e1a7e2b */ /* 0x000fe20008000016 */
[----:B------:R-:W-:Y:S01]  /*1740*/  UMOV UR10, 0xe4faecd5 ;  /* 0xe4faecd5000a7882 */ /* 0x000fe20000000000 */
[----:B------:R-:W-:Y:S01]  /*1750*/  UMOV UR11, 0x3f1745cd ;  /* 0x3f1745cd000b7882 */ /* 0x000fe20000000000 */
[----:B------:R-:W-:-:S05]  /*1760*/  DADD R22, R20, -R18 ;  /* 0x0000000014167229 */ /* 0x000fca0000000812 */
[----:B------:R-:W-:Y:S01]  /*1770*/  DFMA R26, R30, R26, UR10 ;  /* 0x0000000a1e1a7e2b */ /* 0x000fe2000800001a */
[----:B------:R-:W-:Y:S01]  /*1780*/  UMOV UR10, 0x258a578b ;  /* 0x258a578b000a7882 */ /* 0x000fe20000000000 */
[----:B------:R-:W-:Y:S01]  /*1790*/  UMOV UR11, 0x3f3c71c7 ;  /* 0x3f3c71c7000b7882 */ /* 0x000fe20000000000 */
[----:B------:R-:W-:-:S05]  /*17a0*/  DADD R22, R22, R22 ;  /* 0x0000000016167229 */ /* 0x000fca0000000016 */
[----:B------:R-:W-:Y:S01]  /*17b0*/  DFMA R26, R30, R26, UR10 ;  /* 0x0000000a1e1a7e2b */ /* 0x000fe2000800001a */
[----:B------:R-:W-:Y:S01]  /*17c0*/  UMOV UR10, 0x9242b910 ;  /* 0x9242b910000a7882 */ /* 0x000fe20000000000 */
[----:B------:R-:W-:Y:S01]  /*17d0*/  UMOV UR11, 0x3f624924 ;  /* 0x3f624924000b7882 */ /* 0x000fe20000000000 */
[----:B------:R-:W-:-:S05]  /*17e0*/  DFMA R22, R20, -R18, R22 ;  /* 0x800000121416722b */ /* 0x000fca0000000016 */
[----:B------:R-:W-:Y:S01]  /*17f0*/  DFMA R26, R30, R26, UR10 ;  /* 0x0000000a1e1a7e2b */ /* 0x000fe2000800001a */
[----:B------:R-:W-:Y:S01]  /*1800*/  UMOV UR10, 0x99999dfb ;  /* 0x99999dfb000a7882 */ /* 0x000fe20000000000 */
[----:B------:R-:W-:Y:S01]  /*1810*/  UMOV UR11, 0x3f899999 ;  /* 0x3f899999000b7882 */ /* 0x000fe20000000000 */
[----:B------:R-:W-:-:S05]  /*1820*/  DMUL R22, R24, R22 ;  /* 0x0000001618167228 */ /* 0x000fca0000000000 */
[----:B------:R-:W-:Y:S01]  /*1830*/  DFMA R26, R30, R26, UR10 ;  /* 0x0000000a1e1a7e2b */ /* 0x000fe2000800001a */
[----:B------:R-:W-:Y:S01]  /*1840*/  UMOV UR10, 0x55555555 ;  /* 0x55555555000a7882 */ /* 0x000fe20000000000 */
[----:B------:R-:W-:-:S03]  /*1850*/  UMOV UR11, 0x3fb55555 ;  /* 0x3fb55555000b7882 */ /* 0x000fc60000000000 */
[----:B------:R-:W-:Y:S02]  /*1860*/  VIADD R29, R23, 0x100000 ;  /* 0x00100000171d7836 */ /* 0x000fe40000000000 */
[----:B------:R-:W-:Y:S01]  /*1870*/  IMAD.MOV.U32 R28, RZ, RZ, R22 ;  /* 0x000000ffff1c7224 */ /* 0x000fe200078e0016 */
[----:B------:R-:W-:-:S08]  /*1880*/  DFMA R20, R30, R26, UR10 ;  /* 0x0000000a1e147e2b */ /* 0x000fd0000800001a */
[----:B------:R-:W-:Y:S01]  /*1890*/  DADD R24, -R20, UR10 ;  /* 0x0000000a14187e29 */ /* 0x000fe20008000100 */
[----:B------:R-:W-:Y:S01]  /*18a0*/  UMOV UR10, 0xb9e7b0 ;  /* 0x00b9e7b0000a7882 */ /* 0x000fe20000000000 */
[----:B------:R-:W-:-:S06]  /*18b0*/  UMOV UR11, 0x3c46a4cb ;  /* 0x3c46a4cb000b7882 */ /* 0x000fcc0000000000 */
[----:B------:R-:W-:Y:S02]  /*18c0*/  DFMA R24, R30, R26, R24 ;  /* 0x0000001a1e18722b */ /* 0x000fe40000000018 */
[----:B------:R-:W-:-:S06]  /*18d0*/  DMUL R26, R18, R18 ;  /* 0x00000012121a7228 */ /* 0x000fcc0000000000 */
[----:B------:R-:W-:Y:S01]  /*18e0*/  DADD R24, R24, -UR10 ;  /* 0x8000000a18187e29 */ /* 0x000fe20008000000 */
[----:B------:R-:W-:Y:S01]  /*18f0*/  UMOV UR10, 0x80000000 ;  /* 0x80000000000a7882 */ /* 0x000fe20000000000 */
[----:B------:R-:W-:Y:S01]  /*1900*/  DFMA R30, R18, R18, -R26 ;  /* 0x00000012121e722b */ /* 0x000fe2000000081a */
[----:B------:R-:W-:-:S07]  /*1910*/  UMOV UR11, 0x43300000 ;  /* 0x43300000000b7882 */ /* 0x000fce0000000000 */
[C---:B------:R-:W-:Y:S02]  /*1920*/  DFMA R28, R18.reuse, R28, R30 ;  /* 0x0000001c121c722b */ /* 0x040fe4000000001e */
[----:B------:R-:W-:-:S08]  /*1930*/  DMUL R30, R18, R26 ;  /* 0x0000001a121e7228 */ /* 0x000fd00000000000 */
[----:B------:R-:W-:-:S08]  /*1940*/  DFMA R32, R18, R26, -R30 ;  /* 0x0000001a1220722b */ /* 0x000fd0000000081e */
[----:B------:R-:W-:Y:S02]  /*1950*/  DFMA R32, R22, R26, R32 ;  /* 0x0000001a1620722b */ /* 0x000fe40000000020 */
[----:B------:R-:W-:-:S06]  /*1960*/  DADD R26, R20, R24 ;  /* 0x00000000141a7229 */ /* 0x000fcc0000000018 */
[----:B------:R-:W-:Y:S02]  /*1970*/  DFMA R28, R18, R28, R32 ;  /* 0x0000001c121c722b */ /* 0x000fe40000000020 */
[----:B------:R-:W-:-:S08]  /*1980*/  DADD R32, R20, -R26 ;  /* 0x0000000014207229 */ /* 0x000fd0000000081a */
[----:B------:R-:W-:Y:S02]  /*1990*/  DADD R32, R24, R32 ;  /* 0x0000000018207229 */ /* 0x000fe40000000020 */
[----:B------:R-:W-:-:S08]  /*19a0*/  DMUL R24, R26, R30 ;  /* 0x0000001e1a187228 */ /* 0x000fd00000000000 */
[----:B------:R-:W-:-:S08]  /*19b0*/  DFMA R20, R26, R30, -R24 ;  /* 0x0000001e1a14722b */ /* 0x000fd00000000818 */
[----:B------:R-:W-:-:S08]  /*19c0*/  DFMA R20, R26, R28, R20 ;  /* 0x0000001c1a14722b */ /* 0x000fd00000000014 */
[----:B------:R-:W-:-:S08]  /*19d0*/  DFMA R32, R32, R30, R20 ;  /* 0x0000001e2020722b */ /* 0x000fd00000000014 */
[----:B------:R-:W-:-:S08]  /*19e0*/  DADD R26, R24, R32 ;  /* 0x00000000181a7229 */ /* 0x000fd00000000020 */
[--C-:B------:R-:W-:Y:S02]  /*19f0*/  DADD R20, R18, R26.reuse ;  /* 0x0000000012147229 */ /* 0x100fe4000000001a */
[----:B------:R-:W-:-:S06]  /*1a00*/  DADD R24, R24, -R26 ;  /* 0x0000000018187229 */ /* 0x000fcc000000081a */
[----:B------:R-:W-:Y:S02]  /*1a10*/  DADD R18, R18, -R20 ;  /* 0x0000000012127229 */ /* 0x000fe40000000814 */
[----:B------:R-:W-:-:S06]  /*1a20*/  DADD R24, R32, R24 ;  /* 0x0000000020187229 */ /* 0x000fcc0000000018 */
[----:B------:R-:W-:-:S08]  /*1a30*/  DADD R18, R26, R18 ;  /* 0x000000001a127229 */ /* 0x000fd00000000012 */
[----:B------:R-:W-:Y:S01]  /*1a40*/  DADD R18, R24, R18 ;  /* 0x0000000018127229 */ /* 0x000fe20000000012 */
[C---:B------:R-:W-:Y:S02]  /*1a50*/  VIADD R24, R37.reuse, 0xfffffc01 ;  /* 0xfffffc0125187836 */ /* 0x040fe40000000000 */
[----:B------:R-:W-:-:S05]  /*1a60*/  @P2 VIADD R24, R37, 0xfffffc02 ;  /* 0xfffffc0225182836 */ /* 0x000fca0000000000 */
[----:B------:R-:W-:Y:S01]  /*1a70*/  DADD R26, R22, R18 ;  /* 0x00000000161a7229 */ /* 0x000fe20000000012 */
[----:B------:R-:W-:Y:S01]  /*1a80*/  LOP3.LUT R22, R24, 0x80000000, RZ, 0x3c, !PT ;  /* 0x8000000018167812 */ /* 0x000fe200078e3cff */
[----:B------:R-:W-:-:S06]  /*1a90*/  IMAD.MOV.U32 R23, RZ, RZ, 0x43300000 ;  /* 0x43300000ff177424 */ /* 0x000fcc00078e00ff */
[----:B------:R-:W-:Y:S02]  /*1aa0*/  DADD R24, R20, R26 ;  /* 0x0000000014187229 */ /* 0x000fe4000000001a */
[----:B------:R-:W-:Y:S01]  /*1ab0*/  DADD R22, R22, -UR10 ;  /* 0x8000000a16167e29 */ /* 0x000fe20008000000 */
[----:B------:R-:W-:Y:S01]  /*1ac0*/  UMOV UR10, 0xfefa39ef ;  /* 0xfefa39ef000a7882 */ /* 0x000fe20000000000 */
[----:B------:R-:W-:-:S04]  /*1ad0*/  UMOV UR11, 0x3fe62e42 ;  /* 0x3fe62e42000b7882 */ /* 0x000fc80000000000 */
[--C-:B------:R-:W-:Y:S02]  /*1ae0*/  DADD R28, R20, -R24.reuse ;  /* 0x00000000141c7229 */ /* 0x100fe40000000818 */
[----:B------:R-:W-:-:S06]  /*1af0*/  DFMA R18, R22, UR10, R24 ;  /* 0x0000000a16127c2b */ /* 0x000fcc0008000018 */
[----:B------:R-:W-:Y:S02]  /*1b00*/  DADD R28, R26, R28 ;  /* 0x000000001a1c7229 */ /* 0x000fe4000000001c */
[----:B------:R-:W-:Y:S01]  /*1b10*/  DFMA R20, R22, -UR10, R18 ;  /* 0x8000000a16147c2b */ /* 0x000fe20008000012 */
[----:B------:R-:W-:Y:S01]  /*1b20*/  LOP3.LUT R27, R3, 0xff0fffff, RZ, 0xc0, !PT ;  /* 0xff0fffff031b7812 */ /* 0x000fe200078ec0ff */
[----:B------:R-:W-:-:S06]  /*1b30*/  IMAD.MOV.U32 R26, RZ, RZ, R2 ;  /* 0x000000ffff1a7224 */ /* 0x000fcc00078e0002 */
[----:B------:R-:W-:-:S08]  /*1b40*/  DADD R20, -R24, R20 ;  /* 0x0000000018147229 */ /* 0x000fd00000000114 */
[----:B------:R-:W-:-:S08]  /*1b50*/  DADD R20, R28, -R20 ;  /* 0x000000001c147229 */ /* 0x000fd00000000814 */
[----:B------:R-:W-:Y:S01]  /*1b60*/  DFMA R22, R22, UR12, R20 ;  /* 0x0000000c16167c2b */ /* 0x000fe20008000014 */
[----:B------:R-:W-:-:S05]  /*1b70*/  IMAD.SHL.U32 R20, R3, 0x2, RZ ;  /* 0x0000000203147824 */ /* 0x000fca00078e00ff */
[----:B------:R-:W-:Y:S02]  /*1b80*/  ISETP.GT.U32.AND P1, PT, R20, -0x2000001, PT ;  /* 0xfdffffff1400780c */ /* 0x000fe40003f24070 */
[----:B------:R-:W-:Y:S02]  /*1b90*/  DADD R20, R18, R22 ;  /* 0x0000000012147229 */ /* 0x000fe40000000016 */
[----:B------:R-:W-:-:S06]  /*1ba0*/  SEL R27, R27, R3, P1 ;  /* 0x000000031b1b7207 */ /* 0x000fcc0000800000 */
[----:B------:R-:W-:Y:S02]  /*1bb0*/  DADD R18, R18, -R20 ;  /* 0x0000000012127229 */ /* 0x000fe40000000814 */
[----:B------:R-:W-:-:S06]  /*1bc0*/  DMUL R28, R20, R26 ;  /* 0x0000001a141c7228 */ /* 0x000fcc0000000000 */
[----:B------:R-:W-:Y:S02]  /*1bd0*/  DADD R18, R22, R18 ;  /* 0x0000000016127229 */ /* 0x000fe40000000012 */
[----:B------:R-:W-:-:S08]  /*1be0*/  DFMA R20, R20, R26, -R28 ;  /* 0x0000001a1414722b */ /* 0x000fd0000000081c */
[----:B------:R-:W-:Y:S01]  /*1bf0*/  DFMA R26, R18, R26, R20 ;  /* 0x0000001a121a722b */ /* 0x000fe20000000014 */
[----:B------:R-:W-:Y:S02]  /*1c00*/  IMAD.MOV.U32 R20, RZ, RZ, 0x652b82fe ;  /* 0x652b82feff147424 */ /* 0x000fe400078e00ff */
[----:B------:R-:W-:-:S05]  /*1c10*/  IMAD.MOV.U32 R21, RZ, RZ, 0x3ff71547 ;  /* 0x3ff71547ff157424 */ /* 0x000fca00078e00ff */
[----:B------:R-:W-:-:S08]  /*1c20*/  DADD R18, R28, R26 ;  /* 0x000000001c127229 */ /* 0x000fd0000000001a */
[----:B------:R-:W-:Y:S02]  /*1c30*/  DFMA R20, R18, R20, 6.75539944105574400000e+15 ;  /* 0x433800001214742b */ /* 0x000fe40000000014 */
[----:B------:R-:W-:Y:S01]  /*1c40*/  FSETP.GEU.AND P1, PT, |R19|, 4.1917929649353027344, PT ;  /* 0x4086232b1300780b */ /* 0x000fe20003f2e200 */
[----:B------:R-:W-:-:S05]  /*1c50*/  DADD R28, R28, -R18 ;  /* 0x000000001c1c7229 */ /* 0x000fca0000000812 */
[----:B------:R-:W-:-:S03]  /*1c60*/  DADD R22, R20, -6.75539944105574400000e+15 ;  /* 0xc338000014167429 */ /* 0x000fc60000000000 */
[----:B------:R-:W-:-:S05]  /*1c70*/  DADD R26, R26, R28 ;  /* 0x000000001a1a7229 */ /* 0x000fca000000001c */
[----:B------:R-:W-:Y:S01]  /*1c80*/  DFMA R24, R22, -UR10, R18 ;  /* 0x8000000a16187c2b */ /* 0x000fe20008000012 */
[----:B------:R-:W-:Y:S01]  /*1c90*/  UMOV UR10, 0x3b39803f ;  /* 0x3b39803f000a7882 */ /* 0x000fe20000000000 */
[----:B------:R-:W-:-:S06]  /*1ca0*/  UMOV UR11, 0x3c7abc9e ;  /* 0x3c7abc9e000b7882 */ /* 0x000fcc0000000000 */
[----:B------:R-:W-:Y:S01]  /*1cb0*/  DFMA R24, R22, -UR10, R24 ;  /* 0x8000000a16187c2b */ /* 0x000fe20008000018 */
[----:B------:R-:W-:Y:S01]  /*1cc0*/  UMOV UR10, 0x69ce2bdf ;  /* 0x69ce2bdf000a7882 */ /* 0x000fe20000000000 */
[----:B------:R-:W-:Y:S01]  /*1cd0*/  IMAD.MOV.U32 R22, RZ, RZ, -0x35dec16 ;  /* 0xfca213eaff167424 */ /* 0x000fe200078e00ff */
[----:B------:R-:W-:Y:S01]  /*1ce0*/  UMOV UR11, 0x3e5ade15 ;  /* 0x3e5ade15000b7882 */ /* 0x000fe20000000000 */
[----:B------:R-:W-:-:S06]  /*1cf0*/  IMAD.MOV.U32 R23, RZ, RZ, 0x3e928af3 ;  /* 0x3e928af3ff177424 */ /* 0x000fcc00078e00ff */
[----:B------:R-:W-:Y:S01]  /*1d00*/  DFMA R22, R24, UR10, R22 ;  /* 0x0000000a18167c2b */ /* 0x000fe20008000016 */
[----:B------:R-:W-:Y:S01]  /*1d10*/  UMOV UR10, 0x62401315 ;  /* 0x62401315000a7882 */ /* 0x000fe20000000000 */
[----:B------:R-:W-:-:S06]  /*1d20*/  UMOV UR11, 0x3ec71dee ;  /* 0x3ec71dee000b7882 */ /* 0x000fcc0000000000 */
[----:B------:R-:W-:Y:S01]  /*1d30*/  DFMA R22, R24, R22, UR10 ;  /* 0x0000000a18167e2b */ /* 0x000fe20008000016 */
        /* <DEDUP_REMOVED lines=20> */
[----:B------:R-:W-:-:S08]  /*1e80*/  DFMA R22, R24, R22, UR10 ;  /* 0x0000000a18167e2b */ /* 0x000fd00008000016 */
[----:B------:R-:W-:-:S08]  /*1e90*/  DFMA R22, R24, R22, 1 ;  /* 0x3ff000001816742b */ /* 0x000fd00000000016 */
[----:B------:R-:W-:-:S10]  /*1ea0*/  DFMA R22, R24, R22, 1 ;  /* 0x3ff000001816742b */ /* 0x000fd40000000016 */
[----:B------:R-:W-:Y:S02]  /*1eb0*/  IMAD R25, R20, 0x100000, R23 ;  /* 0x0010000014197824 */ /* 0x000fe400078e0217 */
[----:B------:R-:W-:Y:S01]  /*1ec0*/  IMAD.MOV.U32 R24, RZ, RZ, R22 ;  /* 0x000000ffff187224 */ /* 0x000fe200078e0016 */
[----:B------:R-:W-:Y:S06]  /*1ed0*/  @!P1 BRA `(.L_x_32) ;  /* 0x0000000000309947 */ /* 0x000fec0003800000 */
[----:B------:R-:W-:Y:S01]  /*1ee0*/  FSETP.GEU.AND P2, PT, |R19|, 4.2275390625, PT ;  /* 0x408748001300780b */ /* 0x000fe20003f4e200 */
[C---:B------:R-:W-:Y:S02]  /*1ef0*/  DADD R24, R18.reuse, +INF ;  /* 0x7ff0000012187429 */ /* 0x040fe40000000000 */
[----:B------:R-:W-:-:S08]  /*1f00*/  DSETP.GEU.AND P1, PT, R18, RZ, PT ;  /* 0x000000ff1200722a */ /* 0x000fd00003f2e000 */
[----:B------:R-:W-:Y:S02]  /*1f10*/  FSEL R24, R24, RZ, P1 ;  /* 0x000000ff18187208 */ /* 0x000fe40000800000 */
[----:B------:R-:W-:Y:S02]  /*1f20*/  @!P2 LEA.HI R3, R20, R20, RZ, 0x1 ;  /* 0x000000141403a211 */ /* 0x000fe400078f08ff */
[----:B------:R-:W-:Y:S02]  /*1f30*/  FSEL R25, R25, RZ, P1 ;  /* 0x000000ff19197208 */ /* 0x000fe40000800000 */
[----:B------:R-:W-:-:S05]  /*1f40*/  @!P2 SHF.R.S32.HI R3, RZ, 0x1, R3 ;  /* 0x00000001ff03a819 */ /* 0x000fca0000011403 */
[----:B------:R-:W-:Y:S02]  /*1f50*/  @!P2 IMAD.IADD R18, R20, 0x1, -R3 ;  /* 0x000000011412a824 */ /* 0x000fe400078e0a03 */
[----:B------:R-:W-:-:S03]  /*1f60*/  @!P2 IMAD R23, R3, 0x100000, R23 ;  /* 0x001000000317a824 */ /* 0x000fc600078e0217 */
[----:B------:R-:W-:Y:S01]  /*1f70*/  @!P2 LEA R19, R18, 0x3ff00000, 0x14 ;  /* 0x3ff000001213a811 */ /* 0x000fe200078ea0ff */
[----:B------:R-:W-:-:S06]  /*1f80*/  @!P2 IMAD.MOV.U32 R18, RZ, RZ, RZ ;  /* 0x000000ffff12a224 */ /* 0x000fcc00078e00ff */
[----:B------:R-:W-:-:S11]  /*1f90*/  @!P2 DMUL R24, R22, R18 ;  /* 0x000000121618a228 */ /* 0x000fd60000000000 */
.L_x_32:
[----:B------:R-:W-:Y:S01]  /*1fa0*/  DFMA R26, R26, R24, R24 ;  /* 0x000000181a1a722b */ /* 0x000fe20000000018 */
[----:B------:R-:W-:Y:S01]  /*1fb0*/  IMAD.MOV.U32 R37, RZ, RZ, 0x0 ;  /* 0x00000000ff257424 */ /* 0x000fe200078e00ff */
[----:B------:R-:W-:-:S08]  /*1fc0*/  DSETP.NEU.AND P1, PT, |R24|, +INF , PT ;  /* 0x7ff000001800742a */ /* 0x000fd00003f2d200 */
[----:B------:R-:W-:Y:S02]  /*1fd0*/  FSEL R24, R24, R26, !P1 ;  /* 0x0000001a18187208 */ /* 0x000fe40004800000 */
[----:B------:R-:W-:Y:S01]  /*1fe0*/  FSEL R25, R25, R27, !P1 ;  /* 0x0000001b19197208 */ /* 0x000fe20004800000 */
[----:B------:R-:W-:Y:S06]  /*1ff0*/  RET.REL.NODEC R36 `(_Z14get_acc_kernelPdS_S_di) ;  /* 0xffffffe024007950 */ /* 0x000fec0003c3ffff */
.L_x_33:
        /* <DEDUP_REMOVED lines=16> */
.L_x_36:


//--------------------- .text._Z20generate_data_kernelPdS_d --------------------------
	.section	.text._Z20generate_data_kernelPdS_d,"ax",@progbits
	.align	128
        .global         _Z20generate_data_kernelPdS_d
        .type           _Z20generate_data_kernelPdS_d,@function
        .size           _Z20generate_data_kernelPdS_d,(.L_x_40 - _Z20generate_data_kernelPdS_d)
        .other          _Z20generate_data_kernelPdS_d,@"STO_CUDA_ENTRY STV_DEFAULT"
_Z20generate_data_kernelPdS_d:
.text._Z20generate_data_kernelPdS_d:
[----:B------:R-:W-:Y:S01]  /*0000*/  LDC R1, c[0x0][0x37c] ;  /* 0x0000df00ff017b82 */ /* 0x000fe20000000800 */
[----:B------:R-:W-:Y:S05]  /*0010*/  EXIT ;  /* 0x000000000000794d */ /* 0x000fea0003800000 */
.L_x_34:
        /* <DEDUP_REMOVED lines=14> */
.L_x_40:


//--------------------- .nv.global.init           --------------------------
	.section	.nv.global.init,"aw",@progbits
	.align	4
.nv.global.init:
	.type		mrg32k3aM1SubSeq,@object
	.size		mrg32k3aM1SubSeq,(mrg32k3aM2SubSeq - mrg32k3aM1SubSeq)
mrg32k3aM1SubSeq:
        /*0000*/ 	.byte	0x0b, 0xcc, 0xee, 0x04, 0x73, 0x29, 0x8b, 0x6f, 0xf6, 0x53, 0x03, 0xf6, 0x23, 0xf6, 0xea, 0xda
        /* <DEDUP_REMOVED lines=125> */
	.type		mrg32k3aM2SubSeq,@object
	.size		mrg32k3aM2SubSeq,(mrg32k3aM1 - mrg32k3aM2SubSeq)
mrg32k3aM2SubSeq:
        /* <DEDUP_REMOVED lines=126> */
	.type		mrg32k3aM1,@object
	.size		mrg32k3aM1,(mrg32k3aM1Seq - mrg32k3aM1)
mrg32k3aM1:
        /* <DEDUP_REMOVED lines=144> */
	.type		mrg32k3aM1Seq,@object
	.size		mrg32k3aM1Seq,(mrg32k3aM2 - mrg32k3aM1Seq)
mrg32k3aM1Seq:
        /* <DEDUP_REMOVED lines=144> */
	.type		mrg32k3aM2,@object
	.size		mrg32k3aM2,(mrg32k3aM2Seq - mrg32k3aM2)
mrg32k3aM2:
        /* <DEDUP_REMOVED lines=144> */
	.type		mrg32k3aM2Seq,@object
	.size		mrg32k3aM2Seq,(precalc_xorwow_matrix - mrg32k3aM2Seq)
mrg32k3aM2Seq:
        /* <DEDUP_REMOVED lines=144> */
	.type		precalc_xorwow_matrix,@object
	.size		precalc_xorwow_matrix,(precalc_xorwow_offset_matrix - precalc_xorwow_matrix)
precalc_xorwow_matrix:
        /* <DEDUP_REMOVED lines=6400> */
	.type		precalc_xorwow_offset_matrix,@object
	.size		precalc_xorwow_offset_matrix,($str - precalc_xorwow_offset_matrix)
precalc_xorwow_offset_matrix:
        /* <DEDUP_REMOVED lines=6400> */
	.type		$str,@object
	.size		$str,(.L_9 - $str)
$str:
        /*353c0*/ 	.byte	0x64, 0x30, 0x5b, 0x25, 0x65, 0x5d, 0x20, 0x3d, 0x20, 0x70, 0x30, 0x5b, 0x25, 0x65, 0x5d, 0x3b
        /*353d0*/ 	.byte	0x20, 0x64, 0x31, 0x5b, 0x25, 0x65, 0x5d, 0x20, 0x3d, 0x20, 0x70, 0x31, 0x5b, 0x25, 0x65, 0x5d
        /*353e0*/ 	.byte	0x3b, 0x20, 0x64, 0x32, 0x5b, 0x25, 0x65, 0x5d, 0x20, 0x3d, 0x20, 0x70, 0x32, 0x5b, 0x25, 0x65
        /*353f0*/ 	.byte	0x5d, 0x0a, 0x00
.L_9:


//--------------------- .nv.shared.reserved.0     --------------------------
	.section	.nv.shared.reserved.0,"aw",@nobits
	.weak		__nv_reservedSMEM_offset_0_alias
	.size		__nv_reservedSMEM_offset_0_alias, 0, 64
	.other		__nv_reservedSMEM_offset_0_alias,@"STO_CUDA_RESERVED_SHARED STV_DEFAULT"
__nv_reservedSMEM_offset_0_alias:
	.zero		0
	.zero		64


//--------------------- .nv.constant0._Z14get_pos_kernelPdS_S_diii --------------------------
	.section	.nv.constant0._Z14get_pos_kernelPdS_S_diii,"a",@progbits
	.sectionflags	@""
	.align	4
.nv.constant0._Z14get_pos_kernelPdS_S_diii:
	.zero		940


//--------------------- .nv.constant0._Z14get_vel_kernelPdS_d --------------------------
	.section	.nv.constant0._Z14get_vel_kernelPdS_d,"a",@progbits
	.sectionflags	@""
	.align	4
.nv.constant0._Z14get_vel_kernelPdS_d:
	.zero		920


//--------------------- .nv.constant0._Z14get_acc_kernelPdS_S_di --------------------------
	.section	.nv.constant0._Z14get_acc_kernelPdS_S_di,"a",@progbits
	.sectionflags	@""
	.align	4
.nv.constant0._Z14get_acc_kernelPdS_S_di:
	.zero		932


//--------------------- .nv.constant0._Z20generate_data_kernelPdS_d --------------------------
	.section	.nv.constant0._Z20generate_data_kernelPdS_d,"a",@progbits
	.sectionflags	@""
	.align	4
.nv.constant0._Z20generate_data_kernelPdS_d:
	.zero		920


//--------------------- SYMBOLS --------------------------

	.type		.nv.reservedSmem.offset0,@object
	.size		.nv.reservedSmem.offset0,0x4
	.type		vprintf,@function
